def attn_fwd(
    Q,
    K,
    V,
    Out,
    Lse,
    sm_scale,
    stride_qz,
    stride_qh,
    stride_qm,
    stride_qk,
    stride_kz,
    stride_kh,
    stride_kn,
    stride_kk,
    stride_vz,
    stride_vh,
    stride_vn,
    stride_vk,
    stride_oz,
    stride_oh,
    stride_om,
    stride_ok,
    seqlen_q,
    seqlen_k,
    BLOCK_M: tl.constexpr,
    BLOCK_N: tl.constexpr,
    HEAD_DIM: tl.constexpr,
    CAUSAL: tl.constexpr,
):
    start_m = tl.program_id(0)
    off_hz = tl.program_id(1)
    q_off = off_hz * stride_qh
    k_off = off_hz * stride_kh
    v_off = off_hz * stride_vh
    offs_m = start_m * BLOCK_M + tl.arange(0, BLOCK_M)
    offs_d = tl.arange(0, HEAD_DIM)
    offs_n = tl.arange(0, BLOCK_N)
    q_ptrs = Q + q_off + offs_m[:, None] * stride_qm + offs_d[None, :] * stride_qk
    k_ptrs = K + k_off + offs_d[:, None] * stride_kk + offs_n[None, :] * stride_kn
    v_ptrs = V + v_off + offs_n[:, None] * stride_vn + offs_d[None, :] * stride_vk
    m_i = tl.full([BLOCK_M], float("-inf"), dtype=tl.float32)
    l_i = tl.zeros([BLOCK_M], dtype=tl.float32) + 1.0
    acc = tl.zeros([BLOCK_M, HEAD_DIM], dtype=tl.float32)
    q = tl.load(q_ptrs)
    acc, l_i, m_i = _attn_fwd_inner(
        acc,
        l_i,
        m_i,
        q,
        k_ptrs,
        v_ptrs,
        sm_scale,
        stride_kn,
        stride_vn,
        start_m,
        seqlen_k,
        BLOCK_M,
        BLOCK_N,
        HEAD_DIM,
        CAUSAL,
    )
    acc = acc / l_i[:, None]
    lse = m_i + tl.math.log2(l_i) / 1.4426950408889634
    o_ptrs = (
        Out
        + off_hz * stride_oh
        + offs_m[:, None] * stride_om
        + offs_d[None, :] * stride_ok
    )
    tl.store(o_ptrs, acc.to(Out.dtype.element_ty))
    tl.store(Lse + off_hz * seqlen_q + offs_m, lse)

# config = {"BLOCK_M": 64, "BLOCK_N": 16, "HEAD_DIM": 16, "arch": "sm_100", "causal": true, "dtype": "bf16", "num_stages": 3, "num_warps": 8}
# arch = sm_100


// ===== COMPILED SASS (sm_100a) =====

	.target	sm_100a

	.elftype	@"ET_EXEC"


//--------------------- .note.nv.tkinfo           --------------------------
	.section	.note.nv.tkinfo,"",@"SHT_NOTE"
	.sectionflags	@"SHF_NOTE_NV_TKINFO"
	.tkinfo
        /*0018*/ 	.word	0x00000081
        /*0030*/ 	.string	""
        /*0030*/ 	.string	"ptxas-blackwell"
        /*0030*/ 	.string	"Cuda compilation tools, release 12.9, V12.9.86"
        /*0030*/ 	.string	"Build cuda_12.9.r12.9/compiler.36037853_0"
        /*0030*/ 	.string	"-v  -suppress-debug-info  -lineinfo  -arch sm_100a "



//--------------------- .note.nv.cuver            --------------------------
	.section	.note.nv.cuver,"",@"SHT_NOTE"
	.sectionflags	@"SHF_NOTE_NV_CUVER"
        /*0018*/ 	.short	0x0001
        /*001a*/ 	.short	0x0064
        /*001c*/ 	.short	0x0001
        /*001e*/ 	.short	0x0000
        /*0020*/ 	.short	0x0001
        /*0022*/ 	.short	0x0000


//--------------------- .nv.info                  --------------------------
	.section	.nv.info,"",@"SHT_CUDA_INFO"
	.align	4


	//----- nvinfo : EIATTR_REGCOUNT
	.align		4
        /*0000*/ 	.byte	0x04, 0x2f
        /*0002*/ 	.short	(.L_5 - .L_4)
	.align		4
.L_4:
        /*0004*/ 	.word	index@(attn_fwd)
        /*0008*/ 	.word	0x00000020


	//----- nvinfo : EIATTR_FRAME_SIZE
	.align		4
.L_5:
        /*000c*/ 	.byte	0x04, 0x11
        /*000e*/ 	.short	(.L_7 - .L_6)
	.align		4
.L_6:
        /*0010*/ 	.word	index@($__internal_2_$__cuda_sm10x_tcgen05_guardrail_trap_unallocated_columns_being_dealloced)
        /*0014*/ 	.word	0x00000000


	//----- nvinfo : EIATTR_FRAME_SIZE
	.align		4
.L_7:
        /*0018*/ 	.byte	0x04, 0x11
        /*001a*/ 	.short	(.L_9 - .L_8)
	.align		4
.L_8:
        /*001c*/ 	.word	index@($__internal_1_$__cuda_sm10x_tcgen05_guardrail_trap_phase_invalid_during_alloc)
        /*0020*/ 	.word	0x00000000


	//----- nvinfo : EIATTR_FRAME_SIZE
	.align		4
.L_9:
        /*0024*/ 	.byte	0x04, 0x11
        /*0026*/ 	.short	(.L_11 - .L_10)
	.align		4
.L_10:
        /*0028*/ 	.word	index@($__internal_0_$__cuda_sm10x_tcgen05_guardrail_trap_col_being_dealloced_not_returned_by_alloc)
        /*002c*/ 	.word	0x00000000


	//----- nvinfo : EIATTR_FRAME_SIZE
	.align		4
.L_11:
        /*0030*/ 	.byte	0x04, 0x11
        /*0032*/ 	.short	(.L_13 - .L_12)
	.align		4
.L_12:
        /*0034*/ 	.word	index@(attn_fwd)
        /*0038*/ 	.word	0x00000000


	//----- nvinfo : EIATTR_MIN_STACK_SIZE
	.align		4
.L_13:
        /*003c*/ 	.byte	0x04, 0x12
        /*003e*/ 	.short	(.L_15 - .L_14)
	.align		4
.L_14:
        /*0040*/ 	.word	index@(attn_fwd)
        /*0044*/ 	.word	0x00000000
.L_15:


//--------------------- .nv.info.attn_fwd         --------------------------
	.section	.nv.info.attn_fwd,"",@"SHT_CUDA_INFO"
	.sectionflags	@""
	.align	4


	//----- nvinfo : EIATTR_CUDA_API_VERSION
	.align		4
        /*0000*/ 	.byte	0x04, 0x37
        /*0002*/ 	.short	(.L_17 - .L_16)
.L_16:
        /*0004*/ 	.word	0x00000081


	//----- nvinfo : EIATTR_KPARAM_INFO
	.align		4
.L_17:
        /*0008*/ 	.byte	0x04, 0x17
        /*000a*/ 	.short	(.L_19 - .L_18)
.L_18:
        /*000c*/ 	.word	0x00000000
        /*0010*/ 	.short	0x0019
        /*0012*/ 	.short	0x0080
        /*0014*/ 	.byte	0x00, 0xf4, 0x21, 0x00


	//----- nvinfo : EIATTR_KPARAM_INFO
	.align		4
.L_19:
        /*0018*/ 	.byte	0x04, 0x17
        /*001a*/ 	.short	(.L_21 - .L_20)
.L_20:
        /*001c*/ 	.word	0x00000000
        /*0020*/ 	.short	0x0018
        /*0022*/ 	.short	0x0078
        /*0024*/ 	.byte	0x00, 0xf4, 0x21, 0x00


	//----- nvinfo : EIATTR_KPARAM_INFO
	.align		4
.L_21:
        /*0028*/ 	.byte	0x04, 0x17
        /*002a*/ 	.short	(.L_23 - .L_22)
.L_22:
        /*002c*/ 	.word	0x00000000
        /*0030*/ 	.short	0x0017
        /*0032*/ 	.short	0x0070
        /*0034*/ 	.byte	0x00, 0xf0, 0x11, 0x00


	//----- nvinfo : EIATTR_KPARAM_INFO
	.align		4
.L_23:
        /*0038*/ 	.byte	0x04, 0x17
        /*003a*/ 	.short	(.L_25 - .L_24)
.L_24:
        /*003c*/ 	.word	0x00000000
        /*0040*/ 	.short	0x0016
        /*0042*/ 	.short	0x006c
        /*0044*/ 	.byte	0x00, 0xf0, 0x11, 0x00


	//----- nvinfo : EIATTR_KPARAM_INFO
	.align		4
.L_25:
        /*0048*/ 	.byte	0x04, 0x17
        /*004a*/ 	.short	(.L_27 - .L_26)
.L_26:
        /*004c*/ 	.word	0x00000000
        /*0050*/ 	.short	0x0015
        /*0052*/ 	.short	0x0068
        /*0054*/ 	.byte	0x00, 0xf0, 0x11, 0x00


	//----- nvinfo : EIATTR_KPARAM_INFO
	.align		4
.L_27:
        /*0058*/ 	.byte	0x04, 0x17
        /*005a*/ 	.short	(.L_29 - .L_28)
.L_28:
        /*005c*/ 	.word	0x00000000
        /*0060*/ 	.short	0x0014
        /*0062*/ 	.short	0x0064
        /*0064*/ 	.byte	0x00, 0xf0, 0x11, 0x00


	//----- nvinfo : EIATTR_KPARAM_INFO
	.align		4
.L_29:
        /*0068*/ 	.byte	0x04, 0x17
        /*006a*/ 	.short	(.L_31 - .L_30)
.L_30:
        /*006c*/ 	.word	0x00000000
        /*0070*/ 	.short	0x0013
        /*0072*/ 	.short	0x0060
        /*0074*/ 	.byte	0x00, 0xf0, 0x11, 0x00


	//----- nvinfo : EIATTR_KPARAM_INFO
	.align		4
.L_31:
        /*0078*/ 	.byte	0x04, 0x17
        /*007a*/ 	.short	(.L_33 - .L_32)
.L_32:
        /*007c*/ 	.word	0x00000000
        /*0080*/ 	.short	0x0012
        /*0082*/ 	.short	0x005c
        /*0084*/ 	.byte	0x00, 0xf0, 0x11, 0x00


	//----- nvinfo : EIATTR_KPARAM_INFO
	.align		4
.L_33:
        /*0088*/ 	.byte	0x04, 0x17
        /*008a*/ 	.short	(.L_35 - .L_34)
.L_34:
        /*008c*/ 	.word	0x00000000
        /*0090*/ 	.short	0x0011
        /*0092*/ 	.short	0x0058
        /*0094*/ 	.byte	0x00, 0xf0, 0x11, 0x00


	//----- nvinfo : EIATTR_KPARAM_INFO
	.align		4
.L_35:
        /*0098*/ 	.byte	0x04, 0x17
        /*009a*/ 	.short	(.L_37 - .L_36)
.L_36:
        /*009c*/ 	.word	0x00000000
        /*00a0*/ 	.short	0x0010
        /*00a2*/ 	.short	0x0054
        /*00a4*/ 	.byte	0x00, 0xf0, 0x11, 0x00


	//----- nvinfo : EIATTR_KPARAM_INFO
	.align		4
.L_37:
        /*00a8*/ 	.byte	0x04, 0x17
        /*00aa*/ 	.short	(.L_39 - .L_38)
.L_38:
        /*00ac*/ 	.word	0x00000000
        /*00b0*/ 	.short	0x000f
        /*00b2*/ 	.short	0x0050
        /*00b4*/ 	.byte	0x00, 0xf0, 0x11, 0x00


	//----- nvinfo : EIATTR_KPARAM_INFO
	.align		4
.L_39:
        /*00b8*/ 	.byte	0x04, 0x17
        /*00ba*/ 	.short	(.L_41 - .L_40)
.L_40:
        /*00bc*/ 	.word	0x00000000
        /*00c0*/ 	.short	0x000e
        /*00c2*/ 	.short	0x004c
        /*00c4*/ 	.byte	0x00, 0xf0, 0x11, 0x00


	//----- nvinfo : EIATTR_KPARAM_INFO
	.align		4
.L_41:
        /*00c8*/ 	.byte	0x04, 0x17
        /*00ca*/ 	.short	(.L_43 - .L_42)
.L_42:
        /*00cc*/ 	.word	0x00000000
        /*00d0*/ 	.short	0x000d
        /*00d2*/ 	.short	0x0048
        /*00d4*/ 	.byte	0x00, 0xf0, 0x11, 0x00


	//----- nvinfo : EIATTR_KPARAM_INFO
	.align		4
.L_43:
        /*00d8*/ 	.byte	0x04, 0x17
        /*00da*/ 	.short	(.L_45 - .L_44)
.L_44:
        /*00dc*/ 	.word	0x00000000
        /*00e0*/ 	.short	0x000c
        /*00e2*/ 	.short	0x0044
        /*00e4*/ 	.byte	0x00, 0xf0, 0x11, 0x00


	//----- nvinfo : EIATTR_KPARAM_INFO
	.align		4
.L_45:
        /*00e8*/ 	.byte	0x04, 0x17
        /*00ea*/ 	.short	(.L_47 - .L_46)
.L_46:
        /*00ec*/ 	.word	0x00000000
        /*00f0*/ 	.short	0x000b
        /*00f2*/ 	.short	0x0040
        /*00f4*/ 	.byte	0x00, 0xf0, 0x11, 0x00


	//----- nvinfo : EIATTR_KPARAM_INFO
	.align		4
.L_47:
        /*00f8*/ 	.byte	0x04, 0x17
        /*00fa*/ 	.short	(.L_49 - .L_48)
.L_48:
        /*00fc*/ 	.word	0x00000000
        /*0100*/ 	.short	0x000a
        /*0102*/ 	.short	0x003c
        /*0104*/ 	.byte	0x00, 0xf0, 0x11, 0x00


	//----- nvinfo : EIATTR_KPARAM_INFO
	.align		4
.L_49:
        /*0108*/ 	.byte	0x04, 0x17
        /*010a*/ 	.short	(.L_51 - .L_50)
.L_50:
        /*010c*/ 	.word	0x00000000
        /*0110*/ 	.short	0x0009
        /*0112*/ 	.short	0x0038
        /*0114*/ 	.byte	0x00, 0xf0, 0x11, 0x00


	//----- nvinfo : EIATTR_KPARAM_INFO
	.align		4
.L_51:
        /*0118*/ 	.byte	0x04, 0x17
        /*011a*/ 	.short	(.L_53 - .L_52)
.L_52:
        /*011c*/ 	.word	0x00000000
        /*0120*/ 	.short	0x0008
        /*0122*/ 	.short	0x0034
        /*0124*/ 	.byte	0x00, 0xf0, 0x11, 0x00


	//----- nvinfo : EIATTR_KPARAM_INFO
	.align		4
.L_53:
        /*0128*/ 	.byte	0x04, 0x17
        /*012a*/ 	.short	(.L_55 - .L_54)
.L_54:
        /*012c*/ 	.word	0x00000000
        /*0130*/ 	.short	0x0007
        /*0132*/ 	.short	0x0030
        /*0134*/ 	.byte	0x00, 0xf0, 0x11, 0x00


	//----- nvinfo : EIATTR_KPARAM_INFO
	.align		4
.L_55:
        /*0138*/ 	.byte	0x04, 0x17
        /*013a*/ 	.short	(.L_57 - .L_56)
.L_56:
        /*013c*/ 	.word	0x00000000
        /*0140*/ 	.short	0x0006
        /*0142*/ 	.short	0x002c
        /*0144*/ 	.byte	0x00, 0xf0, 0x11, 0x00


	//----- nvinfo : EIATTR_KPARAM_INFO
	.align		4
.L_57:
        /*0148*/ 	.byte	0x04, 0x17
        /*014a*/ 	.short	(.L_59 - .L_58)
.L_58:
        /*014c*/ 	.word	0x00000000
        /*0150*/ 	.short	0x0005
        /*0152*/ 	.short	0x0028
        /*0154*/ 	.byte	0x00, 0xf0, 0x11, 0x00


	//----- nvinfo : EIATTR_KPARAM_INFO
	.align		4
.L_59:
        /*0158*/ 	.byte	0x04, 0x17
        /*015a*/ 	.short	(.L_61 - .L_60)
.L_60:
        /*015c*/ 	.word	0x00000000
        /*0160*/ 	.short	0x0004
        /*0162*/ 	.short	0x0020
        /*0164*/ 	.byte	0x00, 0xf4, 0x21, 0x00


	//----- nvinfo : EIATTR_KPARAM_INFO
	.align		4
.L_61:
        /*0168*/ 	.byte	0x04, 0x17
        /*016a*/ 	.short	(.L_63 - .L_62)
.L_62:
        /*016c*/ 	.word	0x00000000
        /*0170*/ 	.short	0x0003
        /*0172*/ 	.short	0x0018
        /*0174*/ 	.byte	0x00, 0xf4, 0x21, 0x00


	//----- nvinfo : EIATTR_KPARAM_INFO
	.align		4
.L_63:
        /*0178*/ 	.byte	0x04, 0x17
        /*017a*/ 	.short	(.L_65 - .L_64)
.L_64:
        /*017c*/ 	.word	0x00000000
        /*0180*/ 	.short	0x0002
        /*0182*/ 	.short	0x0010
        /*0184*/ 	.byte	0x00, 0xf4, 0x21, 0x00


	//----- nvinfo : EIATTR_KPARAM_INFO
	.align		4
.L_65:
        /*0188*/ 	.byte	0x04, 0x17
        /*018a*/ 	.short	(.L_67 - .L_66)
.L_66:
        /*018c*/ 	.word	0x00000000
        /*0190*/ 	.short	0x0001
        /*0192*/ 	.short	0x0008
        /*0194*/ 	.byte	0x00, 0xf4, 0x21, 0x00


	//----- nvinfo : EIATTR_KPARAM_INFO
	.align		4
.L_67:
        /*0198*/ 	.byte	0x04, 0x17
        /*019a*/ 	.short	(.L_69 - .L_68)
.L_68:
        /*019c*/ 	.word	0x00000000
        /*01a0*/ 	.short	0x0000
        /*01a2*/ 	.short	0x0000
        /*01a4*/ 	.byte	0x00, 0xf4, 0x21, 0x00


	//----- nvinfo : EIATTR_AT_ENTRY_FRAGMENTS
	.align		4
.L_69:
        /*01a8*/ 	.byte	0x04, 0x4f
        /*01aa*/ 	.short	(.L_71 - .L_70)


	//   ....[0]....
.L_70:
        /*01ac*/ 	.word	0x00000004


	//----- nvinfo : EIATTR_RESERVED_SMEM_USED
	.align		4
.L_71:
        /*01b0*/ 	.byte	0x01, 0x41
	.zero		2


	//----- nvinfo : EIATTR_SPARSE_MMA_MASK
	.align		4
        /*01b4*/ 	.byte	0x03, 0x50
        /*01b6*/ 	.short	0x0000


	//----- nvinfo : EIATTR_TCGEN05_1CTA_USED
	.align		4
        /*01b8*/ 	.byte	0x01, 0x51
	.zero		2


	//----- nvinfo : EIATTR_MAXREG_COUNT
	.align		4
        /*01bc*/ 	.byte	0x03, 0x1b
        /*01be*/ 	.short	0x00ff


	//----- nvinfo : EIATTR_NUM_BARRIERS
	.align		4
        /*01c0*/ 	.byte	0x02, 0x4c
        /*01c2*/ 	.byte	0x01
	.zero		1


	//----- nvinfo : EIATTR_INT_WARP_WIDE_INSTR_OFFSETS
	.align		4
        /*01c4*/ 	.byte	0x04, 0x31
        /*01c6*/ 	.short	(.L_73 - .L_72)


	//   ....[0]....
.L_72:
        /*01c8*/ 	.word	0x00000830


	//   ....[1]....
        /*01cc*/ 	.word	0x00000840


	//   ....[2]....
        /*01d0*/ 	.word	0x00000980


	//   ....[3]....
        /*01d4*/ 	.word	0x000009c0


	//   ....[4]....
        /*01d8*/ 	.word	0x000016f0


	//   ....[5]....
        /*01dc*/ 	.word	0x00002af0


	//   ....[6]....
        /*01e0*/ 	.word	0x00002b40


	//----- nvinfo : EIATTR_COOP_GROUP_MASK_REGIDS
	.align		4
.L_73:
        /*01e4*/ 	.byte	0x04, 0x29
        /*01e6*/ 	.short	(.L_75 - .L_74)


	//   ....[0]....
.L_74:
        /*01e8*/ 	.word	0xffffffff


	//   ....[1]....
        /*01ec*/ 	.word	0xffffffff


	//   ....[2]....
        /*01f0*/ 	.word	0xffffffff


	//   ....[3]....
        /*01f4*/ 	.word	0xffffffff


	//   ....[4]....
        /*01f8*/ 	.word	0xffffffff


	//   ....[5]....
        /*01fc*/ 	.word	0xffffffff


	//   ....[6]....
        /*0200*/ 	.word	0xffffffff


	//   ....[7]....
        /*0204*/ 	.word	0xffffffff


	//   ....[8]....
        /*0208*/ 	.word	0xffffffff


	//   ....[9]....
        /*020c*/ 	.word	0xffffffff


	//   ....[10]....
        /*0210*/ 	.word	0xffffffff


	//   ....[11]....
        /*0214*/ 	.word	0xffffffff


	//----- nvinfo : EIATTR_COOP_GROUP_INSTR_OFFSETS
	.align		4
.L_75:
        /*0218*/ 	.byte	0x04, 0x28
        /*021a*/ 	.short	(.L_77 - .L_76)


	//   ....[0]....
.L_76:
        /*021c*/ 	.word	0x00000060


	//   ....[1]....
        /*0220*/ 	.word	0x00000310


	//   ....[2]....
        /*0224*/ 	.word	0x00000eb0


	//   ....[3]....
        /*0228*/ 	.word	0x00000fa0


	//   ....[4]....
        /*022c*/ 	.word	0x000010f0


	//   ....[5]....
        /*0230*/ 	.word	0x00001170


	//   ....[6]....
        /*0234*/ 	.word	0x00001a60


	//   ....[7]....
        /*0238*/ 	.word	0x00001ab0


	//   ....[8]....
        /*023c*/ 	.word	0x00001c00


	//   ....[9]....
        /*0240*/ 	.word	0x00001c60


	//   ....[10]....
        /*0244*/ 	.word	0x00002990


	//   ....[11]....
        /*0248*/ 	.word	0x00002bf0


	//----- nvinfo : EIATTR_VRC_CTA_INIT_COUNT
	.align		4
.L_77:
        /*024c*/ 	.byte	0x02, 0x4a
        /*024e*/ 	.byte	0x80
	.zero		1


	//----- nvinfo : EIATTR_MBARRIER_INSTR_OFFSETS
	.align		4
        /*0250*/ 	.byte	0x04, 0x39
        /*0252*/ 	.short	(.L_79 - .L_78)


	//   ....[0]....
.L_78:
        /*0254*/ 	.word	0x00000940
        /*0258*/ 	.word	0x000000ff
        /*025c*/ 	.word	0x00000f00
        /*0260*/ 	.short	0x0100
        /*0262*/ 	.byte	0x0a
	.zero		1


	//   ....[1]....
        /*0264*/ 	.word	0x00000a60
        /*0268*/ 	.word	0x000000ff
        /*026c*/ 	.word	0x00000f08
        /*0270*/ 	.short	0x0100
        /*0272*/ 	.byte	0x0a
	.zero		1


	//   ....[2]....
        /*0274*/ 	.word	0x00000ab0
        /*0278*/ 	.word	0x000000ff
        /*027c*/ 	.word	0x00000a00
        /*0280*/ 	.short	0x0100
        /*0282*/ 	.byte	0x0a
	.zero		1


	//   ....[3]....
        /*0284*/ 	.word	0x00000be0
        /*0288*/ 	.word	0x000000ff
        /*028c*/ 	.word	0x00000a00
        /*0290*/ 	.short	0x010a
        /*0292*/ 	.byte	0x0a
	.zero		1


	//   ....[4]....
        /*0294*/ 	.word	0x00000d70
        /*0298*/ 	.word	0x000000ff
        /*029c*/ 	.word	0x00000a00
        /*02a0*/ 	.short	0x0108
        /*02a2*/ 	.byte	0x0a
	.zero		1


	//   ....[5]....
        /*02a4*/ 	.word	0x00001740
        /*02a8*/ 	.word	0x000000ff
        /*02ac*/ 	.word	0x00000c00
        /*02b0*/ 	.short	0x0100
        /*02b2*/ 	.byte	0x0a
	.zero		1


	//   ....[6]....
        /*02b4*/ 	.word	0x00001830
        /*02b8*/ 	.word	0x000000ff
        /*02bc*/ 	.word	0x00000c00
        /*02c0*/ 	.short	0x010a
        /*02c2*/ 	.byte	0x0a
	.zero		1


	//   ....[7]....
        /*02c4*/ 	.word	0x00001a40
        /*02c8*/ 	.word	0x000000ff
        /*02cc*/ 	.word	0x00000c00
        /*02d0*/ 	.short	0x0108
        /*02d2*/ 	.byte	0x0a
	.zero		1


	//   ....[8]....
        /*02d4*/ 	.word	0x00001cb0
        /*02d8*/ 	.word	0x000000ff
        /*02dc*/ 	.word	0x00000000
        /*02e0*/ 	.short	0x010a
        /*02e2*/ 	.byte	0x19
	.zero		1


	//   ....[9]....
        /*02e4*/ 	.word	0x000020a0
        /*02e8*/ 	.word	0x000000ff
        /*02ec*/ 	.word	0x00000000
        /*02f0*/ 	.short	0x010a
        /*02f2*/ 	.byte	0x19
	.zero		1


	//   ....[10]....
        /*02f4*/ 	.word	0x000021f0
        /*02f8*/ 	.word	0x000000ff
        /*02fc*/ 	.word	0x00000f00
        /*0300*/ 	.short	0x0108
        /*0302*/ 	.byte	0x0a
	.zero		1


	//   ....[11]....
        /*0304*/ 	.word	0x00002360
        /*0308*/ 	.word	0x000000ff
        /*030c*/ 	.word	0x00000f08
        /*0310*/ 	.short	0x0108
        /*0312*/ 	.byte	0x0a
	.zero		1


	//   ....[12]....
        /*0314*/ 	.word	0x00002c10
        /*0318*/ 	.word	0x000000ff
        /*031c*/ 	.word	0x00000a00
        /*0320*/ 	.short	0x010a
        /*0322*/ 	.byte	0x0a
	.zero		1


	//   ....[13]....
        /*0324*/ 	.word	0x00002c40
        /*0328*/ 	.word	0x000000ff
        /*032c*/ 	.word	0x00000c00
        /*0330*/ 	.short	0x010a
        /*0332*/ 	.byte	0x0a
	.zero		1


	//   ....[14]....
        /*0334*/ 	.word	0x00002c70
        /*0338*/ 	.word	0x000000ff
        /*033c*/ 	.word	0x00000000
        /*0340*/ 	.short	0x010a
        /*0342*/ 	.byte	0x19
	.zero		1


	//   ....[15]....
        /*0344*/ 	.word	0x00002ca0
        /*0348*/ 	.word	0x000000ff
        /*034c*/ 	.word	0x00000000
        /*0350*/ 	.short	0x010a
        /*0352*/ 	.byte	0x19
	.zero		1


	//----- nvinfo : EIATTR_NUM_MBARRIERS
	.align		4
.L_79:
        /*0354*/ 	.byte	0x03, 0x38
        /*0356*/ 	.short	0xffff


	//----- nvinfo : EIATTR_EXIT_INSTR_OFFSETS
	.align		4
        /*0358*/ 	.byte	0x04, 0x1c
        /*035a*/ 	.short	(.L_81 - .L_80)


	//   ....[0]....
.L_80:
        /*035c*/ 	.word	0x00002c00


	//----- nvinfo : EIATTR_REQNTID
	.align		4
.L_81:
        /*0360*/ 	.byte	0x04, 0x10
        /*0362*/ 	.short	(.L_83 - .L_82)
.L_82:
        /*0364*/ 	.word	0x00000100
        /*0368*/ 	.word	0x00000001
        /*036c*/ 	.word	0x00000001


	//----- nvinfo : EIATTR_CRS_STACK_SIZE
	.align		4
.L_83:
        /*0370*/ 	.byte	0x04, 0x1e
        /*0372*/ 	.short	(.L_85 - .L_84)
.L_84:
        /*0374*/ 	.word	0x00000000


	//----- nvinfo : EIATTR_CBANK_PARAM_SIZE
	.align		4
.L_85:
        /*0378*/ 	.byte	0x03, 0x19
        /*037a*/ 	.short	0x0088


	//----- nvinfo : EIATTR_PARAM_CBANK
	.align		4
        /*037c*/ 	.byte	0x04, 0x0a
        /*037e*/ 	.short	(.L_87 - .L_86)
	.align		4
.L_86:
        /*0380*/ 	.word	index@(.nv.constant0.attn_fwd)
        /*0384*/ 	.short	0x0380
        /*0386*/ 	.short	0x0088


	//----- nvinfo : EIATTR_SW_WAR
	.align		4
.L_87:
        /*0388*/ 	.byte	0x04, 0x36
        /*038a*/ 	.short	(.L_89 - .L_88)
.L_88:
        /*038c*/ 	.word	0x00000008
.L_89:


//--------------------- .nv.compat                --------------------------
	.section	.nv.compat,"",@"SHT_CUDA_COMPAT_INFO"
	.align	4
        /*0000*/ 	.byte	0x02, 0x02, 0x02, 0x00, 0x02, 0x05, 0x05, 0x00, 0x02, 0x03, 0x00, 0x00, 0x02, 0x06, 0x01, 0x00


//--------------------- .nv.callgraph             --------------------------
	.section	.nv.callgraph,"",@"SHT_CUDA_CALLGRAPH"
	.align	4
	.sectionentsize	8
	.align		4
        /*0000*/ 	.word	0x00000000
	.align		4
        /*0004*/ 	.word	0xffffffff
	.align		4
        /*0008*/ 	.word	0x00000000
	.align		4
        /*000c*/ 	.word	0xfffffffe
	.align		4
        /*0010*/ 	.word	0x00000000
	.align		4
        /*0014*/ 	.word	0xfffffffd
	.align		4
        /*0018*/ 	.word	0x00000000
	.align		4
        /*001c*/ 	.word	0xfffffffc


//--------------------- .nv.constant4             --------------------------
	.section	.nv.constant4,"a",@progbits
	.align	8
	.align		8
.nv.constant4:
        /*0000*/ 	.dword	_$_str


//--------------------- .text.attn_fwd            --------------------------
	.section	.text.attn_fwd,"ax",@progbits
	.align	128
        .global         attn_fwd
        .type           attn_fwd,@function
        .size           attn_fwd,(.L_x_31 - attn_fwd)
        .other          attn_fwd,@"STO_CUDA_ENTRY STV_DEFAULT"
attn_fwd:
.text.attn_fwd:
[----:B------:R-:W0:Y:S01]  /*0000*/  LDC R1, c[0x0][0x37c] ;  /* 0x0000df00ff017b82 */ /* 0x000e220000000800 */
[----:B------:R-:W1:Y:S02]  /*0010*/  S2R R2, SR_TID.X ;  /* 0x0000000000027919 */ /* 0x000e640000002100 */
[----:B-1----:R-:W-:-:S13]  /*0020*/  ISETP.GE.U32.AND P0, PT, R2, 0x20, PT ;  /* 0x000000200200780c */ /* 0x002fda0003f06070 */
[----:B------:R-:W-:Y:S02]  /*0030*/  VOTEU.ANY UP1, P0 ;  /* 0x0000000000ff7886 */ /* 0x000fe40000020100 */
[----:B0-----:R-:W-:Y:S05]  /*0040*/  BRA.U UP1, `(.L_x_0) ;  /* 0x0000000101b47547 */ /* 0x001fea000b800000 */
[----:B------:R-:W0:Y:S01]  /*0050*/  S2UR UR6, SR_CgaCtaId ;  /* 0x00000000000679c3 */ /* 0x000e220000008800 */
[----:B------:R-:W-:Y:S01]  /*0060*/  NOP ;  /* 0x0000000000007918 */ /* 0x000fe20000000000 */
[----:B------:R-:W-:Y:S02]  /*0070*/  UMOV UR4, 0x40 ;  /* 0x0000004000047882 */ /* 0x000fe40000000000 */
[----:B0-----:R-:W-:-:S09]  /*0080*/  ULEA UR4, UR6, UR4, 0x18 ;  /* 0x0000000406047291 */ /* 0x001fd2000f8ec0ff */
[----:B------:R-:W0:Y:S01]  /*0090*/  LDS.U8 R0, [UR4] ;  /* 0x00000004ff007984 */ /* 0x000e220008000000 */
[----:B------:R-:W-:Y:S02]  /*00a0*/  UMOV UR4, 0x400 ;  /* 0x0000040000047882 */ /* 0x000fe40000000000 */
[----:B------:R-:W-:Y:S01]  /*00b0*/  ULEA UR4, UR6, UR4, 0x18 ;  /* 0x0000000406047291 */ /* 0x000fe2000f8ec0ff */
[----:B0-----:R-:W-:-:S13]  /*00c0*/  ISETP.NE.AND P0, PT, R0, RZ, PT ;  /* 0x000000ff0000720c */ /* 0x001fda0003f05270 */
[----:B------:R-:W-:Y:S05]  /*00d0*/  @P0 BRA `(.L_x_1) ;  /* 0x0000000000780947 */ /* 0x000fea0003800000 */
[----:B------:R-:W-:-:S13]  /*00e0*/  ELECT P0, URZ, PT ;  /* 0x0000000000ff782f */ /* 0x000fda0003800000 */
[----:B------:R-:W-:Y:S05]  /*00f0*/  @!P0 BRA `(.L_x_2) ;  /* 0x0000000000808947 */ /* 0x000fea0003800000 */
[----:B------:R-:W-:Y:S01]  /*0100*/  UMOV UR5, 0x1 ;  /* 0x0000000100057882 */ /* 0x000fe20000000000 */
[----:B------:R-:W-:-:S04]  /*0110*/  IMAD.MOV.U32 R5, RZ, RZ, 0x1 ;  /* 0x00000001ff057424 */ /* 0x000fc800078e00ff */
[----:B------:R-:W-:Y:S04]  /*0120*/  DEPBAR.LE SB0, 0x36 ;  /* 0x00008d800000791a */ /* 0x000fe80000000000 */
[----:B------:R-:W0:Y:S02]  /*0130*/  UTCATOMSWS.FIND_AND_SET.ALIGN UP0, UR5, UR5 ;  /* 0x00000005000575e3 */ /* 0x000e240008000800 */
[----:B0-----:R-:W-:-:S04]  /*0140*/  PLOP3.LUT P0, PT, PT, PT, UP0, 0x80, 0x8 ;  /* 0x000000000008781c */ /* 0x001fc80003f0f008 */
[----:B------:R-:W-:-:S04]  /*0150*/  SEL R0, RZ, 0xffffffff, !P0 ;  /* 0xffffffffff007807 */ /* 0x000fc80004000000 */
[----:B------:R-:W-:Y:S01]  /*0160*/  ISETP.NE.AND P0, PT, R0, RZ, PT ;  /* 0x000000ff0000720c */ /* 0x000fe20003f05270 */
[----:B------:R-:W-:-:S12]  /*0170*/  IMAD.U32 R0, RZ, RZ, UR5 ;  /* 0x00000005ff007e24 */ /* 0x000fd8000f8e00ff */
[----:B------:R-:W-:Y:S05]  /*0180*/  @P0 BRA `(.L_x_3) ;  /* 0x0000000000240947 */ /* 0x000fea0003800000 */
.L_x_4:
[----:B------:R-:W-:Y:S05]  /*0190*/  NANOSLEEP 0x64 ;  /* 0x000000640000795d */ /* 0x000fea0003800000 */
[----:B------:R-:W-:-:S05]  /*01a0*/  UMOV UR5, 0x1 ;  /* 0x0000000100057882 */ /* 0x000fca0000000000 */
[----:B------:R-:W-:Y:S04]  /*01b0*/  DEPBAR.LE SB0, 0x36 ;  /* 0x00008d800000791a */ /* 0x000fe80000000000 */
[----:B------:R-:W0:Y:S02]  /*01c0*/  UTCATOMSWS.FIND_AND_SET.ALIGN UP0, UR5, UR5 ;  /* 0x00000005000575e3 */ /* 0x000e240008000800 */
[----:B0-----:R-:W-:-:S04]  /*01d0*/  PLOP3.LUT P0, PT, PT, PT, UP0, 0x80, 0x8 ;  /* 0x000000000008781c */ /* 0x001fc80003f0f008 */
[----:B------:R-:W-:-:S04]  /*01e0*/  SEL R0, RZ, 0xffffffff, !P0 ;  /* 0xffffffffff007807 */ /* 0x000fc80004000000 */
[----:B------:R-:W-:Y:S01]  /*01f0*/  ISETP.NE.AND P0, PT, R0, RZ, PT ;  /* 0x000000ff0000720c */ /* 0x000fe20003f05270 */
[----:B------:R-:W-:-:S12]  /*0200*/  IMAD.U32 R0, RZ, RZ, UR5 ;  /* 0x00000005ff007e24 */ /* 0x000fd8000f8e00ff */
[----:B------:R-:W-:Y:S05]  /*0210*/  @!P0 BRA `(.L_x_4) ;  /* 0xfffffffc00dc8947 */ /* 0x000fea000383ffff */
.L_x_3:
[C---:B------:R-:W-:Y:S01]  /*0220*/  VIADD R4, R0.reuse, 0x10 ;  /* 0x0000001000047836 */ /* 0x040fe20000000000 */
[----:B------:R-:W-:Y:S01]  /*0230*/  UMOV UR5, 0x50 ;  /* 0x0000005000057882 */ /* 0x000fe20000000000 */
[C---:B------:R-:W-:Y:S01]  /*0240*/  SHF.L.U32 R3, R5.reuse, R0, RZ ;  /* 0x0000000005037219 */ /* 0x040fe200000006ff */
[----:B------:R-:W-:Y:S01]  /*0250*/  ULEA UR5, UR6, UR5, 0x18 ;  /* 0x0000000506057291 */ /* 0x000fe2000f8ec0ff */
[----:B------:R-:W-:Y:S01]  /*0260*/  IMAD.SHL.U32 R0, R0, 0x20, RZ ;  /* 0x0000002000007824 */ /* 0x000fe200078e00ff */
[----:B------:R-:W-:-:S04]  /*0270*/  SHF.L.U32 R4, R5, R4, RZ ;  /* 0x0000000405047219 */ /* 0x000fc800000006ff */
[----:B------:R-:W-:-:S05]  /*0280*/  LOP3.LUT R3, R4, R3, RZ, 0xfc, !PT ;  /* 0x0000000304037212 */ /* 0x000fca00078efcff */
[----:B------:R0:W-:Y:S04]  /*0290*/  ATOMS.OR RZ, [UR5], R3 ;  /* 0x00000003ffff798c */ /* 0x0001e8000b000005 */
[----:B------:R0:W-:Y:S01]  /*02a0*/  STS [UR4], R0 ;  /* 0x00000000ff007988 */ /* 0x0001e20008000804 */
[----:B------:R-:W-:Y:S05]  /*02b0*/  BRA `(.L_x_2) ;  /* 0x0000000000107947 */ /* 0x000fea0003800000 */
.L_x_1:
[----:B------:R-:W-:Y:S01]  /*02c0*/  IMAD.MOV.U32 R0, RZ, RZ, -0x1 ;  /* 0xffffffffff007424 */ /* 0x000fe200078e00ff */
[----:B------:R-:W-:-:S04]  /*02d0*/  MOV R4, 0x300 ;  /* 0x0000030000047802 */ /* 0x000fc80000000f00 */
[----:B------:R0:W-:Y:S03]  /*02e0*/  STS [UR4], R0 ;  /* 0x00000000ff007988 */ /* 0x0001e60008000804 */
[----:B0-----:R-:W-:Y:S05]  /*02f0*/  CALL.REL.NOINC `($__internal_1_$__cuda_sm10x_tcgen05_guardrail_trap_phase_invalid_during_alloc) ;  /* 0x0000002800807944 */ /* 0x001fea0003c00000 */
.L_x_2:
[----:B------:R-:W-:Y:S05]  /*0300*/  WARPSYNC.ALL ;  /* 0x0000000000007948 */ /* 0x000fea0003800000 */
[----:B------:R-:W-:Y:S01]  /*0310*/  NOP ;  /* 0x0000000000007918 */ /* 0x000fe20000000000 */
.L_x_0:
[----:B------:R-:W1:Y:S01]  /*0320*/  S2UR UR8, SR_CTAID.X ;  /* 0x00000000000879c3 */ /* 0x000e620000002500 */
[----:B------:R-:W2:Y:S01]  /*0330*/  LDCU.64 UR4, c[0x0][0x3b0] ;  /* 0x00007600ff0477ac */ /* 0x000ea20008000a00 */
[----:B0-----:R-:W-:Y:S01]  /*0340*/  SHF.R.U32.HI R3, RZ, 0x6, R2 ;  /* 0x00000006ff037819 */ /* 0x001fe20000011602 */
[----:B------:R-:W-:-:S03]  /*0350*/  UMOV UR10, 0x400 ;  /* 0x00000400000a7882 */ /* 0x000fc60000000000 */
[----:B------:R-:W-:Y:S01]  /*0360*/  SGXT.U32 R3, R3, 0x2 ;  /* 0x000000020303781a */ /* 0x000fe20000000000 */
[----:B------:R-:W0:Y:S01]  /*0370*/  LDCU.64 UR18, c[0x0][0x358] ;  /* 0x00006b00ff1277ac */ /* 0x000e220008000a00 */
[----:B------:R-:W2:Y:S08]  /*0380*/  S2UR UR9, SR_CTAID.Y ;  /* 0x00000000000979c3 */ /* 0x000eb00000002600 */
[----:B------:R-:W3:Y:S08]  /*0390*/  S2UR UR12, SR_CgaCtaId ;  /* 0x00000000000c79c3 */ /* 0x000ef00000008800 */
[----:B------:R-:W4:Y:S01]  /*03a0*/  LDC R8, c[0x0][0x3b8] ;  /* 0x0000ee00ff087b82 */ /* 0x000f220000000800 */
[----:B-1----:R-:W-:-:S06]  /*03b0*/  USHF.L.U32 UR8, UR8, 0x6, URZ ;  /* 0x0000000608087899 */ /* 0x002fcc00080006ff */
[----:B------:R-:W-:Y:S01]  /*03c0*/  IMAD.U32 R5, RZ, RZ, UR8 ;  /* 0x00000008ff057e24 */ /* 0x000fe2000f8e00ff */
[----:B------:R-:W1:Y:S01]  /*03d0*/  LDC.64 R10, c[0x0][0x380] ;  /* 0x0000e000ff0a7b82 */ /* 0x000e620000000a00 */
[----:B--2---:R-:W-:-:S03]  /*03e0*/  UIMAD UR4, UR9, UR4, URZ ;  /* 0x00000004090472a4 */ /* 0x004fc6000f8e02ff */
[----:B------:R-:W-:Y:S01]  /*03f0*/  LOP3.LUT R4, R5, 0x3f, R2, 0xf8, !PT ;  /* 0x0000003f05047812 */ /* 0x000fe200078ef802 */
[----:B------:R-:W-:Y:S02]  /*0400*/  USHF.L.U32 UR6, UR4, 0x1, URZ ;  /* 0x0000000104067899 */ /* 0x000fe400080006ff */
[----:B---3--:R-:W-:Y:S01]  /*0410*/  ULEA UR10, UR12, UR10, 0x18 ;  /* 0x0000000a0c0a7291 */ /* 0x008fe2000f8ec0ff */
[----:B------:R-:W-:Y:S01]  /*0420*/  BAR.SYNC.DEFER_BLOCKING 0x0 ;  /* 0x0000000000007b1d */ /* 0x000fe20000010000 */
[----:B------:R-:W-:Y:S01]  /*0430*/  IMAD R0, R4, UR5, RZ ;  /* 0x0000000504007c24 */ /* 0x000fe2000f8e02ff */
[----:B------:R-:W-:Y:S01]  /*0440*/  UIMAD.WIDE UR4, UR4, 0x2, URZ ;  /* 0x00000002040478a5 */ /* 0x000fe2000f8e02ff */
[----:B----4-:R-:W-:Y:S02]  /*0450*/  IMAD R5, R3, R8, RZ ;  /* 0x0000000803057224 */ /* 0x010fe400078e02ff */
[----:B------:R-:W-:Y:S02]  /*0460*/  IMAD.SHL.U32 R3, R0, 0x2, RZ ;  /* 0x0000000200037824 */ /* 0x000fe400078e00ff */
[----:B------:R-:W-:-:S02]  /*0470*/  IMAD R6, R8, 0x4, R5 ;  /* 0x0000000408067824 */ /* 0x000fc400078e0205 */
[----:B------:R-:W-:-:S04]  /*0480*/  IMAD.HI R0, R0, 0x2, RZ ;  /* 0x0000000200007827 */ /* 0x000fc800078e02ff */
[----:B------:R-:W2:Y:S01]  /*0490*/  LDCU UR4, c[0x0][0x3c8] ;  /* 0x00007900ff0477ac */ /* 0x000ea20008000800 */
[----:B-1----:R-:W-:Y:S01]  /*04a0*/  IADD3 R10, P0, P1, R3, UR6, R10 ;  /* 0x00000006030a7c10 */ /* 0x002fe2000f91e00a */
[----:B------:R-:W-:Y:S01]  /*04b0*/  IMAD R3, R8, 0x4, R6 ;  /* 0x0000000408037824 */ /* 0x000fe200078e0206 */
[----:B------:R-:W1:Y:S02]  /*04c0*/  LDCU.64 UR6, c[0x0][0x3c0] ;  /* 0x00007800ff0677ac */ /* 0x000e640008000a00 */
[----:B------:R-:W-:Y:S01]  /*04d0*/  IADD3.X R7, PT, PT, R0, UR5, R11, P0, P1 ;  /* 0x0000000500077c10 */ /* 0x000fe200087e240b */
[----:B------:R-:W-:Y:S01]  /*04e0*/  IMAD R0, R8, 0x4, R3 ;  /* 0x0000000408007824 */ /* 0x000fe200078e0203 */
[-C--:B------:R-:W-:Y:S01]  /*04f0*/  LEA R14, P0, R5, R10.reuse, 0x1 ;  /* 0x0000000a050e7211 */ /* 0x080fe200078008ff */
[----:B------:R-:W3:Y:S01]  /*0500*/  LDS R18, [UR10] ;  /* 0x0000000aff127984 */ /* 0x000ee20008000800 */
[-C--:B------:R-:W-:Y:S02]  /*0510*/  LEA R16, P2, R3, R10.reuse, 0x1 ;  /* 0x0000000a03107211 */ /* 0x080fe400078408ff */
[----:B------:R-:W-:-:S02]  /*0520*/  LEA R8, P1, R6, R10, 0x1 ;  /* 0x0000000a06087211 */ /* 0x000fc400078208ff */
[----:B------:R-:W-:Y:S02]  /*0530*/  LEA R10, P3, R0, R10, 0x1 ;  /* 0x0000000a000a7211 */ /* 0x000fe400078608ff */
[-C--:B------:R-:W-:Y:S02]  /*0540*/  LEA.HI.X.SX32 R15, R5, R7.reuse, 0x1, P0 ;  /* 0x00000007050f7211 */ /* 0x080fe400000f0eff */
[-C--:B------:R-:W-:Y:S01]  /*0550*/  LEA.HI.X.SX32 R17, R3, R7.reuse, 0x1, P2 ;  /* 0x0000000703117211 */ /* 0x080fe200010f0eff */
[----:B------:R-:W-:Y:S01]  /*0560*/  BAR.SYNC.DEFER_BLOCKING 0x0 ;  /* 0x0000000000007b1d */ /* 0x000fe20000010000 */
[-C--:B------:R-:W-:Y:S02]  /*0570*/  LEA.HI.X.SX32 R9, R6, R7.reuse, 0x1, P1 ;  /* 0x0000000706097211 */ /* 0x080fe400008f0eff */
[----:B------:R-:W-:-:S05]  /*0580*/  LEA.HI.X.SX32 R11, R0, R7, 0x1, P3 ;  /* 0x00000007000b7211 */ /* 0x000fca00018f0eff */
[----:B------:R-:W4:Y:S01]  /*0590*/  LDC.64 R6, c[0x0][0x388] ;  /* 0x0000e200ff067b82 */ /* 0x000f220000000a00 */
[----:B------:R-:W-:Y:S02]  /*05a0*/  SHF.R.U32.HI R12, RZ, 0x5, R2 ;  /* 0x00000005ff0c7819 */ /* 0x000fe40000011602 */
[----:B------:R-:W-:Y:S01]  /*05b0*/  LOP3.LUT R13, R2, 0xf, RZ, 0xc0, !PT ;  /* 0x0000000f020d7812 */ /* 0x000fe200078ec0ff */
[----:B-1----:R-:W-:Y:S01]  /*05c0*/  UIMAD UR6, UR9, UR6, URZ ;  /* 0x00000006090672a4 */ /* 0x002fe2000f8e02ff */
[----:B------:R-:W-:-:S03]  /*05d0*/  R2UR UR21, R12 ;  /* 0x000000000c1572ca */ /* 0x000fc600000e0000 */
[----:B--2---:R-:W-:Y:S01]  /*05e0*/  IMAD R12, R13, UR4, RZ ;  /* 0x000000040d0c7c24 */ /* 0x004fe2000f8e02ff */
[----:B------:R-:W-:Y:S01]  /*05f0*/  USHF.L.U32 UR4, UR6, 0x1, URZ ;  /* 0x0000000106047899 */ /* 0x000fe200080006ff */
[----:B------:R-:W-:Y:S01]  /*0600*/  LOP3.LUT P5, RZ, R2, 0xff, RZ, 0xc0, !PT ;  /* 0x000000ff02ff7812 */ /* 0x000fe200078ac0ff */
[----:B0-----:R0:W5:Y:S04]  /*0610*/  LDG.E.U16 R5, desc[UR18][R8.64] ;  /* 0x0000001208057981 */ /* 0x001168000c1e1500 */
[----:B------:R4:W5:Y:S01]  /*0620*/  LDG.E.U16 R0, desc[UR18][R14.64] ;  /* 0x000000120e007981 */ /* 0x000962000c1e1500 */
[----:B---3--:R-:W-:-:S03]  /*0630*/  R2UR UR26, R18 ;  /* 0x00000000121a72ca */ /* 0x008fc600000e0000 */
[----:B------:R1:W5:Y:S01]  /*0640*/  LDG.E.U16 R3, desc[UR18][R16.64] ;  /* 0x0000001210037981 */ /* 0x000362000c1e1500 */
[----:B0-----:R-:W-:Y:S01]  /*0650*/  IMAD.SHL.U32 R9, R12, 0x2, RZ ;  /* 0x000000020c097824 */ /* 0x001fe200078e00ff */
[----:B------:R-:W-:Y:S02]  /*0660*/  P2R R8, PR, RZ, 0x20 ;  /* 0x00000020ff087803 */ /* 0x000fe40000000000 */
[----:B------:R0:W5:Y:S02]  /*0670*/  LDG.E.U16 R10, desc[UR18][R10.64] ;  /* 0x000000120a0a7981 */ /* 0x000164000c1e1500 */
[----:B----4-:R-:W-:Y:S02]  /*0680*/  IADD3 R15, P0, P1, R9, UR4, R6 ;  /* 0x00000004090f7c10 */ /* 0x010fe4000f91e006 */
[C---:B------:R-:W-:Y:S02]  /*0690*/  LOP3.LUT R6, R2.reuse, 0xc0, RZ, 0xc0, !PT ;  /* 0x000000c002067812 */ /* 0x040fe400078ec0ff */
[----:B-1----:R-:W-:Y:S01]  /*06a0*/  SHF.R.U32.HI R16, RZ, 0x4, R2 ;  /* 0x00000004ff107819 */ /* 0x002fe20000011602 */
[----:B------:R-:W-:Y:S01]  /*06b0*/  UIMAD.WIDE UR4, UR6, 0x2, URZ ;  /* 0x00000002060478a5 */ /* 0x000fe2000f8e02ff */
[----:B------:R-:W-:Y:S01]  /*06c0*/  IMAD.SHL.U32 R8, R2, 0x2, RZ ;  /* 0x0000000202087824 */ /* 0x000fe200078e00ff */
[----:B------:R-:W-:Y:S01]  /*06d0*/  USHF.L.U32 UR6, UR21, 0x15, URZ ;  /* 0x0000001515067899 */ /* 0x000fe200080006ff */
[----:B------:R-:W-:Y:S01]  /*06e0*/  SGXT.U32 R16, R16, 0x4 ;  /* 0x000000041010781a */ /* 0x000fe20000000000 */
[----:B------:R-:W-:Y:S01]  /*06f0*/  IMAD.HI R12, R12, 0x2, RZ ;  /* 0x000000020c0c7827 */ /* 0x000fe200078e02ff */
[----:B------:R-:W-:Y:S01]  /*0700*/  SHF.R.U32.HI R9, RZ, 0x2, R6 ;  /* 0x00000002ff097819 */ /* 0x000fe20000011606 */
[----:B------:R-:W-:-:S02]  /*0710*/  ULOP3.LUT UR16, UR21, 0x4, URZ, 0xc0, !UPT ;  /* 0x0000000415107892 */ /* 0x000fc4000f8ec0ff */
[----:B------:R-:W-:Y:S01]  /*0720*/  ULOP3.LUT UR6, UR6, 0x600000, URZ, 0xc0, !UPT ;  /* 0x0060000006067892 */ /* 0x000fe2000f8ec0ff */
[----:B------:R-:W-:Y:S01]  /*0730*/  LOP3.LUT R9, R9, 0x1fe, R8, 0x78, !PT ;  /* 0x000001fe09097812 */ /* 0x000fe200078e7808 */
[----:B------:R-:W-:Y:S01]  /*0740*/  IMAD R6, R16, UR7, RZ ;  /* 0x0000000710067c24 */ /* 0x000fe2000f8e02ff */
[----:B0-----:R-:W-:Y:S01]  /*0750*/  IADD3.X R11, PT, PT, R12, UR5, R7, P0, P1 ;  /* 0x000000050c0b7c10 */ /* 0x001fe200087e2407 */
[----:B------:R-:W-:Y:S02]  /*0760*/  UIADD3 UR28, UPT, UPT, UR8, 0x40, URZ ;  /* 0x00000040081c7890 */ /* 0x000fe4000fffe0ff */
[----:B------:R-:W-:Y:S01]  /*0770*/  ULEA UR11, UR16, UR6, 0x1 ;  /* 0x00000006100b7291 */ /* 0x000fe2000f8e08ff */
[----:B------:R-:W-:Y:S01]  /*0780*/  UMOV UR5, 0x1 ;  /* 0x0000000100057882 */ /* 0x000fe20000000000 */
[----:B------:R-:W-:Y:S10]  /*0790*/  BRA.U UP1, `(.L_x_5) ;  /* 0x0000000101187547 */ /* 0x000ff4000b800000 */
[----:B------:R-:W-:Y:S01]  /*07a0*/  ELECT P0, URZ, PT ;  /* 0x0000000000ff782f */ /* 0x000fe20003800000 */
[----:B------:R-:W-:Y:S01]  /*07b0*/  IMAD.MOV.U32 R7, RZ, RZ, 0x1 ;  /* 0x00000001ff077424 */ /* 0x000fe200078e00ff */
[----:B------:R-:W-:Y:S01]  /*07c0*/  UMOV UR4, 0x40 ;  /* 0x0000004000047882 */ /* 0x000fe20000000000 */
[----:B------:R-:W-:Y:S01]  /*07d0*/  UVIRTCOUNT.DEALLOC.SMPOOL 0x80 ;  /* 0x000000800000784c */ /* 0x000fe20000000000 */
[----:B------:R-:W-:-:S09]  /*07e0*/  ULEA UR4, UR12, UR4, 0x18 ;  /* 0x000000040c047291 */ /* 0x000fd2000f8ec0ff */
[----:B------:R0:W-:Y:S03]  /*07f0*/  @P0 STS.U8 [UR4], R7 ;  /* 0x00000007ff000988 */ /* 0x0001e60008000004 */
.L_x_5:
[----:B------:R-:W-:Y:S01]  /*0800*/  UIADD3 UR11, UPT, UPT, UR26, UR11, URZ ;  /* 0x0000000b1a0b7290 */ /* 0x000fe2000fffe0ff */
[----:B0-----:R-:W-:Y:S01]  /*0810*/  LOP3.LUT R7, R9, 0x40, RZ, 0x3c, !PT ;  /* 0x0000004009077812 */ /* 0x001fe200078e3cff */
[----:B-----5:R0:W-:Y:S01]  /*0820*/  STS.U16 [R9+UR10], R0 ;  /* 0x0000000009007988 */ /* 0x0201e2000800040a */
[----:B------:R-:W-:Y:S01]  /*0830*/  VOTEU.ALL UP2, P5 ;  /* 0x0000000000ff7886 */ /* 0x000fe20002840000 */
[----:B------:R-:W-:Y:S01]  /*0840*/  VOTEU.ALL UP0, P5 ;  /* 0x0000000000ff7886 */ /* 0x000fe20002800000 */
[----:B------:R-:W-:Y:S01]  /*0850*/  ISETP.LT.AND P0, PT, RZ, UR28, PT ;  /* 0x0000001cff007c0c */ /* 0x000fe2000bf01270 */
[----:B------:R-:W-:Y:S01]  /*0860*/  STS.U16 [R9+UR10+0x400], R3 ;  /* 0x0004000309007988 */ /* 0x000fe2000800040a */
[----:B------:R-:W-:Y:S01]  /*0870*/  LEA R14, P1, R6, R15, 0x1 ;  /* 0x0000000f060e7211 */ /* 0x000fe200078208ff */
[----:B------:R-:W-:-:S04]  /*0880*/  @!UP2 UIADD3 UR12, UPT, UPT, -UR5, 0x100000, URZ ;  /* 0x00100000050ca890 */ /* 0x000fc8000fffe1ff */
[----:B------:R-:W-:Y:S02]  /*0890*/  @!UP2 USHF.L.U32 UR13, UR12, 0xb, URZ ;  /* 0x0000000b0c0da899 */ /* 0x000fe400080006ff */
[----:B------:R-:W-:Y:S01]  /*08a0*/  @!UP2 USHF.L.U32 UR12, UR12, 0x1, URZ ;  /* 0x000000010c0ca899 */ /* 0x000fe200080006ff */
[----:B------:R1:W-:Y:S01]  /*08b0*/  STS.U16 [R7+UR10+0x200], R5 ;  /* 0x0002000507007988 */ /* 0x0003e2000800040a */
[----:B------:R-:W-:Y:S02]  /*08c0*/  LEA.HI.X.SX32 R15, R6, R11, 0x1, P1 ;  /* 0x0000000b060f7211 */ /* 0x000fe400008f0eff */
[----:B------:R-:W-:Y:S01]  /*08d0*/  PRMT R6, RZ, 0x7610, R6 ;  /* 0x00007610ff067816 */ /* 0x000fe20000000006 */
[----:B------:R2:W-:Y:S01]  /*08e0*/  STS.U16 [R7+UR10+0x600], R10 ;  /* 0x0006000a07007988 */ /* 0x0005e2000800040a */
[----:B------:R-:W-:Y:S01]  /*08f0*/  STTM.16dp32bit_t0_t15.x4 tmem[UR11], RZ ;  /* 0x000000ff000079ed */ /* 0x000fe2000890000b */
[----:B------:R-:W-:Y:S01]  /*0900*/  STTM.16dp32bit_t16_t31.x4 tmem[UR11+0x4], RZ ;  /* 0x000004ff000079ed */ /* 0x000fe2000892000b */
[----:B------:R-:W3:Y:S02]  /*0910*/  FENCE.VIEW.ASYNC.T ;  /* 0x00000000000073c6 */ /* 0x000ee40000000200 */
[----:B---3--:R-:W-:Y:S06]  /*0920*/  BAR.SYNC.DEFER_BLOCKING 0x0 ;  /* 0x0000000000007b1d */ /* 0x008fec0000010000 */
[----:B------:R-:W3:Y:S02]  /*0930*/  FENCE.VIEW.ASYNC.S ;  /* 0x00000000000073c6 */ /* 0x000ee40000000000 */
[----:B---3--:R3:W4:Y:S02]  /*0940*/  @!UP0 SYNCS.EXCH.64 URZ, [UR10+0xf00], UR12 ;  /* 0x000f000c0aff85b2 */ /* 0x0087240008000100 */
[----:B----4-:R-:W-:Y:S06]  /*0950*/  BAR.SYNC.DEFER_BLOCKING 0x0 ;  /* 0x0000000000007b1d */ /* 0x010fec0000010000 */
[----:B------:R-:W4:Y:S01]  /*0960*/  @P0 LDG.E.U16 R6, desc[UR18][R14.64] ;  /* 0x000000120e060981 */ /* 0x000f22000c1e1500 */
[----:B0-----:R-:W-:Y:S01]  /*0970*/  SHF.R.S32.HI R0, RZ, 0x6, R2 ;  /* 0x00000006ff007819 */ /* 0x001fe20000011402 */
[----:B------:R-:W-:Y:S01]  /*0980*/  VOTEU.ALL UP0, P5 ;  /* 0x0000000000ff7886 */ /* 0x000fe20002800000 */
[----:B---3--:R-:W-:-:S04]  /*0990*/  @!UP2 UIADD3 UR12, UPT, UPT, -UR5, 0x100000, URZ ;  /* 0x00100000050ca890 */ /* 0x008fc8000fffe1ff */
[----:B------:R-:W-:Y:S02]  /*09a0*/  @!UP2 USHF.L.U32 UR13, UR12, 0xb, URZ ;  /* 0x0000000b0c0da899 */ /* 0x000fe400080006ff */
[----:B------:R-:W-:Y:S01]  /*09b0*/  @!UP2 USHF.L.U32 UR12, UR12, 0x1, URZ ;  /* 0x000000010c0ca899 */ /* 0x000fe200080006ff */
[----:B------:R-:W-:Y:S01]  /*09c0*/  VOTEU.ALL UP3, P5 ;  /* 0x0000000000ff7886 */ /* 0x000fe20002860000 */
[----:B------:R-:W-:Y:S01]  /*09d0*/  SGXT R0, R0, 0x1 ;  /* 0x000000010000781a */ /* 0x000fe20000000200 */
[----:B------:R-:W-:Y:S02]  /*09e0*/  UIADD3 UR17, UPT, UPT, UR10, 0xa00, URZ ;  /* 0x00000a000a117890 */ /* 0x000fe4000fffe0ff */
[----:B------:R-:W-:-:S04]  /*09f0*/  @!UP2 UIADD3 UR4, UPT, UPT, -UR5, 0x100000, URZ ;  /* 0x001000000504a890 */ /* 0x000fc8000fffe1ff */
[----:B------:R-:W-:Y:S02]  /*0a00*/  @!UP2 USHF.L.U32 UR5, UR4, 0xb, URZ ;  /* 0x0000000b0405a899 */ /* 0x000fe400080006ff */
[----:B------:R-:W-:Y:S02]  /*0a10*/  @!UP2 USHF.L.U32 UR4, UR4, 0x1, URZ ;  /* 0x000000010404a899 */ /* 0x000fe400080006ff */
[----:B------:R-:W-:Y:S01]  /*0a20*/  UIADD3 UR29, UPT, UPT, UR26, 0x100000, URZ ;  /* 0x001000001a1d7890 */ /* 0x000fe2000fffe0ff */
[----:B-1----:R-:W-:Y:S02]  /*0a30*/  LOP3.LUT R5, R0, 0x90, RZ, 0xc0, !PT ;  /* 0x0000009000057812 */ /* 0x002fe400078ec0ff */
[----:B------:R-:W-:Y:S02]  /*0a40*/  ISETP.EQ.U32.AND P4, PT, RZ, UR21, P0 ;  /* 0x00000015ff007c0c */ /* 0x000fe40008782070 */
[----:B------:R-:W-:Y:S01]  /*0a50*/  LOP3.LUT R5, R5, 0x17e, R8, 0x78, !PT ;  /* 0x0000017e05057812 */ /* 0x000fe200078e7808 */
[----:B------:R2:W0:Y:S04]  /*0a60*/  @!UP0 SYNCS.EXCH.64 URZ, [UR10+0xf08], UR12 ;  /* 0x000f080c0aff85b2 */ /* 0x0004280008000100 */
[----:B----4-:R2:W-:Y:S01]  /*0a70*/  STS.U16 [R5+UR10+0x800], R6 ;  /* 0x0008000605007988 */ /* 0x0105e2000800040a */
[----:B0-----:R0:W-:Y:S06]  /*0a80*/  MEMBAR.ALL.CTA ;  /* 0x0000000000007992 */ /* 0x0011ec0000008000 */
[----:B0-----:R-:W-:Y:S04]  /*0a90*/  FENCE.VIEW.ASYNC.S ;  /* 0x00000000000073c6 */ /* 0x001fe80000000000 */
[----:B------:R-:W0:Y:S02]  /*0aa0*/  FENCE.VIEW.ASYNC.S ;  /* 0x00000000000073c6 */ /* 0x000e240000000000 */
[----:B0-----:R2:W0:Y:S02]  /*0ab0*/  @!UP3 SYNCS.EXCH.64 URZ, [UR10+0xa00], UR4 ;  /* 0x000a00040affb5b2 */ /* 0x0014240008000100 */
[----:B0-----:R-:W-:Y:S06]  /*0ac0*/  BAR.SYNC.DEFER_BLOCKING 0x0 ;  /* 0x0000000000007b1d */ /* 0x001fec0000010000 */
[----:B--2---:R-:W-:Y:S05]  /*0ad0*/  @!P4 BRA `(.L_x_6) ;  /* 0x00000000003cc947 */ /* 0x004fea0003800000 */
[----:B------:R-:W-:Y:S02]  /*0ae0*/  UIADD3 UR4, UPT, UPT, UR10, 0x800, URZ ;  /* 0x000008000a047890 */ /* 0x000fe4000fffe0ff */
[----:B------:R-:W-:Y:S02]  /*0af0*/  USHF.R.U32.HI UR12, URZ, 0x4, UR10 ;  /* 0x00000004ff0c7899 */ /* 0x000fe4000801160a */
[----:B------:R-:W-:Y:S02]  /*0b00*/  USHF.R.U32.HI UR4, URZ, 0x4, UR4 ;  /* 0x00000004ff047899 */ /* 0x000fe40008011604 */
[----:B------:R-:W-:Y:S02]  /*0b10*/  USGXT.U32 UR12, UR12, 0xe ;  /* 0x0000000e0c0c789a */ /* 0x000fe40008000000 */
[----:B------:R-:W-:Y:S01]  /*0b20*/  USGXT.U32 UR14, UR4, 0xe ;  /* 0x0000000e040e789a */ /* 0x000fe20008000000 */
[----:B------:R-:W-:Y:S02]  /*0b30*/  UMOV UR5, URZ ;  /* 0x000000ff00057c82 */ /* 0x000fe40008000000 */
[----:B------:R-:W-:Y:S01]  /*0b40*/  UMOV UR4, UR17 ;  /* 0x0000001100047c82 */ /* 0x000fe20008000000 */
[----:B------:R-:W-:Y:S01]  /*0b50*/  UMOV UR22, 0x0 ;  /* 0x0000000000167882 */ /* 0x000fe20000000000 */
[----:B------:R-:W-:Y:S01]  /*0b60*/  UMOV UR23, 0x4048490 ;  /* 0x0404849000177882 */ /* 0x000fe20000000000 */
[----:B------:R-:W-:Y:S01]  /*0b70*/  UMOV UR13, 0x40004040 ;  /* 0x40004040000d7882 */ /* 0x000fe20000000000 */
[----:B------:R-:W-:Y:S01]  /*0b80*/  UMOV UR15, 0xc0004010 ;  /* 0xc0004010000f7882 */ /* 0x000fe20000000000 */
[----:B------:R-:W-:Y:S01]  /*0b90*/  UMOV UR4, UR4 ;  /* 0x0000000400047c82 */ /* 0x000fe20008000000 */
[----:B------:R0:W-:Y:S01]  /*0ba0*/  UTCHMMA gdesc[UR12], gdesc[UR14], tmem[UR29], tmem[UR22], idesc[UR23], !UPT ;  /* 0x00ff160e0c0075ea */ /* 0x0001e2000f80001d */
[----:B------:R0:W-:Y:S01]  /*0bb0*/  UTCBAR [UR4], URZ ;  /* 0x000000ff040073e9 */ /* 0x0001e200080000ff */
[----:B------:R-:W-:-:S02]  /*0bc0*/  NOP ;  /* 0x0000000000007918 */ /* 0x000fc40000000000 */
.L_x_6:
[----:B------:R-:W-:Y:S05]  /*0bd0*/  @!P0 BRA `(.L_x_7) ;  /* 0x0000000000088947 */ /* 0x000fea0003800000 */
[----:B------:R-:W1:Y:S02]  /*0be0*/  SYNCS.PHASECHK.TRANS64.TRYWAIT P1, [UR10+0xa00], RZ ;  /* 0x000a00ffff0075a7 */ /* 0x000e64000802110a */
[----:B-1----:R-:W-:Y:S05]  /*0bf0*/  @!P1 BRA `(.L_x_8) ;  /* 0x0000002000049947 */ /* 0x002fea0003800000 */
.L_x_7:
[----:B------:R-:W-:Y:S01]  /*0c00*/  BAR.SYNC.DEFER_BLOCKING 0x0 ;  /* 0x0000000000007b1d */ /* 0x000fe20000010000 */
[----:B------:R-:W-:Y:S02]  /*0c10*/  SHF.R.U32.HI R0, RZ, 0x1, R2 ;  /* 0x00000001ff007819 */ /* 0x000fe40000011602 */
[----:B------:R-:W-:Y:S02]  /*0c20*/  LOP3.LUT R6, R2, 0x80, RZ, 0xc0, !PT ;  /* 0x0000008002067812 */ /* 0x000fe400078ec0ff */
[----:B------:R-:W-:Y:S01]  /*0c30*/  LOP3.LUT R3, R0, 0x30, RZ, 0xc0, !PT ;  /* 0x0000003000037812 */ /* 0x000fe200078ec0ff */
[----:B0-----:R-:W0:Y:S01]  /*0c40*/  LDCU UR4, c[0x0][0x3a8] ;  /* 0x00007500ff0477ac */ /* 0x001e220008000800 */
[----:B------:R-:W-:Y:S01]  /*0c50*/  LOP3.LUT R7, R2, 0x10, RZ, 0xc0, !PT ;  /* 0x0000001002077812 */ /* 0x000fe200078ec0ff */
[----:B------:R-:W-:Y:S01]  /*0c60*/  LDTM.16dp32bit_t0_t15.x4 R8, tmem[UR11+0x100000] ;  /* 0x1000000b000879ee */ /* 0x000fe20008900000 */
[----:B------:R-:W0:Y:S01]  /*0c70*/  LDTM.16dp32bit_t16_t31.x4 R8, tmem[UR11+0x100004] ;  /* 0x1000040b000879ee */ /* 0x000e220008920000 */
[----:B------:R-:W-:Y:S01]  /*0c80*/  SHF.R.U32.HI R0, RZ, 0x4, R6 ;  /* 0x00000004ff007819 */ /* 0x000fe20000011606 */
[----:B------:R-:W1:Y:S01]  /*0c90*/  LDCU.64 UR12, c[0x0][0x3d0] ;  /* 0x00007a00ff0c77ac */ /* 0x000e620008000a00 */
[----:B------:R-:W-:-:S02]  /*0ca0*/  LOP3.LUT R6, R3, 0xf, R2, 0xf8, !PT ;  /* 0x0000000f03067812 */ /* 0x000fc400078ef802 */
[----:B------:R-:W-:Y:S02]  /*0cb0*/  LEA.HI R3, R7, R0, RZ, 0x1e ;  /* 0x0000000007037211 */ /* 0x000fe400078ff0ff */
[C---:B------:R-:W-:Y:S01]  /*0cc0*/  LOP3.LUT R0, R6.reuse, UR8, RZ, 0xfc, !PT ;  /* 0x0000000806007c12 */ /* 0x040fe2000f8efcff */
[----:B------:R-:W-:Y:S01]  /*0cd0*/  IMAD.SHL.U32 R6, R6, 0x8, RZ ;  /* 0x0000000806067824 */ /* 0x000fe200078e00ff */
[----:B------:R-:W-:Y:S01]  /*0ce0*/  LOP3.LUT P6, RZ, R2, 0xff, RZ, 0xc0, !PT ;  /* 0x000000ff02ff7812 */ /* 0x000fe200078cc0ff */
[C---:B------:R-:W-:Y:S01]  /*0cf0*/  VIADD R7, R3.reuse, 0x2 ;  /* 0x0000000203077836 */ /* 0x040fe20000000000 */
[CC--:B------:R-:W-:Y:S01]  /*0d00*/  ISETP.GE.AND P2, PT, R0.reuse, R3.reuse, PT ;  /* 0x000000030000720c */ /* 0x0c0fe20003f46270 */
[----:B------:R-:W-:Y:S01]  /*0d10*/  VIADD R19, R3, 0x3 ;  /* 0x0000000303137836 */ /* 0x000fe20000000000 */
[C---:B------:R-:W-:Y:S02]  /*0d20*/  ISETP.GT.AND P1, PT, R0.reuse, R3, PT ;  /* 0x000000030000720c */ /* 0x040fe40003f24270 */
[----:B------:R-:W-:-:S02]  /*0d30*/  ISETP.GE.AND P3, PT, R0, R7, PT ;  /* 0x000000070000720c */ /* 0x000fc40003f66270 */
[----:B------:R-:W-:Y:S02]  /*0d40*/  ISETP.GE.AND P5, PT, R0, R19, PT ;  /* 0x000000130000720c */ /* 0x000fe40003fa6270 */
[----:B------:R-:W-:Y:S01]  /*0d50*/  LOP3.LUT R19, R2, 0xff, RZ, 0xc0, !PT ;  /* 0x000000ff02137812 */ /* 0x000fe200078ec0ff */
[----:B-1----:R-:W-:Y:S02]  /*0d60*/  IMAD R21, R13, UR13, RZ ;  /* 0x0000000d0d157c24 */ /* 0x002fe4000f8e02ff */
[----:B------:R-:W1:Y:S01]  /*0d70*/  @!P6 SYNCS.CCTL.IV [UR10+0xa00] ;  /* 0x000a0000ff00e9b1 */ /* 0x000e62000800000a */
[----:B------:R-:W-:Y:S01]  /*0d80*/  NOP ;  /* 0x0000000000007918 */ /* 0x000fe20000000000 */
[----:B0-----:R-:W-:Y:S01]  /*0d90*/  FMUL R10, R10, UR4 ;  /* 0x000000040a0a7c20 */ /* 0x001fe20008400000 */
[----:B------:R-:W-:Y:S01]  /*0da0*/  FMUL R8, R8, UR4 ;  /* 0x0000000408087c20 */ /* 0x000fe20008400000 */
[----:B------:R-:W-:Y:S01]  /*0db0*/  FMUL R9, R9, UR4 ;  /* 0x0000000409097c20 */ /* 0x000fe20008400000 */
[----:B------:R-:W-:Y:S01]  /*0dc0*/  FMUL R7, R11, UR4 ;  /* 0x000000040b077c20 */ /* 0x000fe20008400000 */
[----:B------:R-:W-:Y:S01]  /*0dd0*/  LEA R12, R19, UR10, 0x2 ;  /* 0x0000000a130c7c11 */ /* 0x000fe2000f8e10ff */
[----:B------:R-:W-:Y:S01]  /*0de0*/  UIMAD UR4, UR9, UR12, URZ ;  /* 0x0000000c090472a4 */ /* 0x000fe2000f8e02ff */
[----:B------:R-:W-:Y:S01]  /*0df0*/  FSEL R18, R10, -INF , P3 ;  /* 0xff8000000a127808 */ /* 0x000fe20001800000 */
[----:B------:R-:W-:Y:S01]  /*0e00*/  IMAD.SHL.U32 R23, R21, 0x2, RZ ;  /* 0x0000000215177824 */ /* 0x000fe200078e00ff */
[----:B------:R-:W-:Y:S01]  /*0e10*/  FSEL R11, R8, -INF , P2 ;  /* 0xff800000080b7808 */ /* 0x000fe20001000000 */
[----:B------:R-:W-:Y:S01]  /*0e20*/  USHF.L.U32 UR12, UR4, 0x1, URZ ;  /* 0x00000001040c7899 */ /* 0x000fe200080006ff */
[----:B------:R-:W-:Y:S01]  /*0e30*/  FSEL R20, R9, -INF , P1 ;  /* 0xff80000009147808 */ /* 0x000fe20000800000 */
[----:B------:R-:W-:Y:S01]  /*0e40*/  UIMAD.WIDE UR4, UR4, 0x2, URZ ;  /* 0x00000002040478a5 */ /* 0x000fe2000f8e02ff */
[----:B------:R-:W-:-:S02]  /*0e50*/  FSEL R10, R7, -INF , P5 ;  /* 0xff800000070a7808 */ /* 0x000fc40002800000 */
[----:B------:R-:W-:Y:S02]  /*0e60*/  FMNMX3 R7, R11, R20, R18, !PT ;  /* 0x000000140b077276 */ /* 0x000fe40007800012 */
[----:B------:R-:W-:Y:S02]  /*0e70*/  ISETP.GE.U32.AND P2, PT, R19, 0x80, PT ;  /* 0x000000801300780c */ /* 0x000fe40003f46070 */
[----:B------:R-:W-:Y:S02]  /*0e80*/  FMNMX R8, R10, R7, !PT ;  /* 0x000000070a087209 */ /* 0x000fe40007800000 */
[----:B------:R-:W-:Y:S02]  /*0e90*/  LOP3.LUT R7, R2, 0x1f, RZ, 0xc0, !PT ;  /* 0x0000001f02077812 */ /* 0x000fe400078ec0ff */
[----:B------:R-:W0:Y:S01]  /*0ea0*/  LDCU UR4, c[0x0][0x3d8] ;  /* 0x00007b00ff0477ac */ /* 0x000e220008000800 */
[----:B------:R-:W2:Y:S01]  /*0eb0*/  SHFL.BFLY PT, R9, R8, 0x10, 0x1f ;  /* 0x0e001f0008097f89 */ /* 0x000ea200000e0000 */
[----:B------:R-:W-:-:S02]  /*0ec0*/  ISETP.GE.U32.AND P1, PT, R7, 0x10, PT ;  /* 0x000000100700780c */ /* 0x000fc40003f26070 */
[----:B------:R-:W-:-:S04]  /*0ed0*/  SHF.R.U32.HI R7, RZ, 0x5, R19 ;  /* 0x00000005ff077819 */ /* 0x000fc80000011613 */
[----:B------:R-:W-:Y:S01]  /*0ee0*/  LOP3.LUT R7, R6, 0x4, R7, 0xf8, !PT ;  /* 0x0000000406077812 */ /* 0x000fe200078ef807 */
[----:B0-----:R-:W-:Y:S01]  /*0ef0*/  IMAD R16, R16, UR4, RZ ;  /* 0x0000000410107c24 */ /* 0x001fe2000f8e02ff */
[----:B--2---:R-:W-:Y:S02]  /*0f00*/  FMNMX R22, R8, R9, !PT ;  /* 0x0000000908167209 */ /* 0x004fe40007800000 */
[----:B------:R-:W0:Y:S03]  /*0f10*/  LDC.64 R8, c[0x0][0x390] ;  /* 0x0000e400ff087b82 */ /* 0x000e260000000a00 */
[----:B-1----:R1:W-:Y:S05]  /*0f20*/  @!P1 STS [R7+UR10+0x800], R22 ;  /* 0x0008001607009988 */ /* 0x0023ea000800080a */
[----:B------:R-:W-:Y:S01]  /*0f30*/  BAR.SYNC.DEFER_BLOCKING 0x0 ;  /* 0x0000000000007b1d */ /* 0x000fe20000010000 */
[----:B-1----:R-:W-:Y:S01]  /*0f40*/  IMAD.HI R22, R21, 0x2, RZ ;  /* 0x0000000215167827 */ /* 0x002fe200078e02ff */
[----:B0-----:R-:W-:-:S04]  /*0f50*/  IADD3 R8, P3, P5, R23, UR12, R8 ;  /* 0x0000000c17087c10 */ /* 0x001fc8000fd7e008 */
[----:B------:R-:W-:Y:S02]  /*0f60*/  IADD3.X R9, PT, PT, R22, UR5, R9, P3, P5 ;  /* 0x0000000516097c10 */ /* 0x000fe40009fea409 */
[----:B------:R-:W-:Y:S01]  /*0f70*/  LOP3.LUT P3, RZ, R2, 0x1, RZ, 0xc0, !PT ;  /* 0x0000000102ff7812 */ /* 0x000fe2000786c0ff */
[----:B------:R-:W0:Y:S03]  /*0f80*/  @!P2 LDS R17, [R12+0x800] ;  /* 0x000800000c11a984 */ /* 0x000e260000000800 */
[----:B------:R-:W-:Y:S01]  /*0f90*/  ISETP.LT.U32.AND P3, PT, R19, 0x80, !P3 ;  /* 0x000000801300780c */ /* 0x000fe20005f61070 */
[----:B0-----:R-:W0:Y:S02]  /*0fa0*/  SHFL.BFLY PT, R24, R17, 0x1, 0x1f ;  /* 0x0c201f0011187f89 */ /* 0x001e2400000e0000 */
[----:B0-----:R-:W-:-:S10]  /*0fb0*/  FMNMX R19, R17, R24, !PT ;  /* 0x0000001811137209 */ /* 0x001fd40007800000 */
[----:B------:R-:W-:Y:S01]  /*0fc0*/  @P3 STS [R12+0x800], R19 ;  /* 0x000800130c003388 */ /* 0x000fe20000000800 */
[----:B------:R-:W-:Y:S06]  /*0fd0*/  BAR.SYNC.DEFER_BLOCKING 0x0 ;  /* 0x0000000000007b1d */ /* 0x000fec0000010000 */
[----:B------:R-:W0:Y:S02]  /*0fe0*/  LDS R25, [R6+UR10+0x800] ;  /* 0x0008000a06197984 */ /* 0x000e240008000800 */
[----:B0-----:R-:W-:-:S05]  /*0ff0*/  FMNMX R25, R25, -INF , !PT ;  /* 0xff80000019197809 */ /* 0x001fca0007800000 */
[--C-:B------:R-:W-:Y:S01]  /*1000*/  FADD R11, R11, -R25.reuse ;  /* 0x800000190b0b7221 */ /* 0x100fe20000000000 */
[--C-:B------:R-:W-:Y:S01]  /*1010*/  FADD R20, R20, -R25.reuse ;  /* 0x8000001914147221 */ /* 0x100fe20000000000 */
[--C-:B------:R-:W-:Y:S02]  /*1020*/  FADD R17, R18, -R25.reuse ;  /* 0x8000001912117221 */ /* 0x100fe40000000000 */
[----:B------:R-:W-:Y:S01]  /*1030*/  FMUL R11, R11, 1.4426950216293334961 ;  /* 0x3fb8aa3b0b0b7820 */ /* 0x000fe20000400000 */
[----:B------:R-:W-:Y:S01]  /*1040*/  FMUL R20, R20, 1.4426950216293334961 ;  /* 0x3fb8aa3b14147820 */ /* 0x000fe20000400000 */
[----:B------:R-:W-:Y:S01]  /*1050*/  FMUL R19, R17, 1.4426950216293334961 ;  /* 0x3fb8aa3b11137820 */ /* 0x000fe20000400000 */
[----:B------:R-:W-:Y:S02]  /*1060*/  FADD R17, R10, -R25 ;  /* 0x800000190a117221 */ /* 0x000fe40000000000 */
[----:B------:R-:W-:Y:S02]  /*1070*/  MUFU.EX2 R18, R20 ;  /* 0x0000001400127308 */ /* 0x000fe40000000800 */
[----:B------:R-:W-:-:S06]  /*1080*/  FMUL R17, R17, 1.4426950216293334961 ;  /* 0x3fb8aa3b11117820 */ /* 0x000fcc0000400000 */
[----:B------:R-:W0:Y:S08]  /*1090*/  MUFU.EX2 R11, R11 ;  /* 0x0000000b000b7308 */ /* 0x000e300000000800 */
[----:B------:R-:W1:Y:S08]  /*10a0*/  MUFU.EX2 R10, R19 ;  /* 0x00000013000a7308 */ /* 0x000e700000000800 */
[----:B------:R-:W2:Y:S01]  /*10b0*/  MUFU.EX2 R17, R17 ;  /* 0x0000001100117308 */ /* 0x000ea20000000800 */
[----:B0-----:R-:W-:-:S04]  /*10c0*/  FADD R21, R11, R18 ;  /* 0x000000120b157221 */ /* 0x001fc80000000000 */
[----:B-1----:R-:W-:-:S04]  /*10d0*/  FADD R22, R10, R21 ;  /* 0x000000150a167221 */ /* 0x002fc80000000000 */
[----:B--2---:R-:W-:-:S05]  /*10e0*/  FADD R21, R17, R22 ;  /* 0x0000001611157221 */ /* 0x004fca0000000000 */
[----:B------:R-:W0:Y:S02]  /*10f0*/  SHFL.BFLY PT, R22, R21, 0x10, 0x1f ;  /* 0x0e001f0015167f89 */ /* 0x000e2400000e0000 */
[----:B0-----:R-:W-:Y:S01]  /*1100*/  FADD R24, R21, R22 ;  /* 0x0000001615187221 */ /* 0x001fe20000000000 */
[----:B------:R-:W-:Y:S01]  /*1110*/  BAR.SYNC.DEFER_BLOCKING 0x0 ;  /* 0x0000000000007b1d */ /* 0x000fe20000010000 */
[----:B------:R-:W-:-:S04]  /*1120*/  LEA R22, P5, R16, R8, 0x1 ;  /* 0x0000000810167211 */ /* 0x000fc800078a08ff */
[----:B------:R-:W-:Y:S01]  /*1130*/  LEA.HI.X.SX32 R23, R16, R9, 0x1, P5 ;  /* 0x0000000910177211 */ /* 0x000fe200028f0eff */
[----:B------:R-:W-:Y:S02]  /*1140*/  @!P1 STS [R7+UR10+0x800], R24 ;  /* 0x0008001807009988 */ /* 0x000fe4000800080a */
[----:B------:R-:W-:Y:S06]  /*1150*/  BAR.SYNC.DEFER_BLOCKING 0x0 ;  /* 0x0000000000007b1d */ /* 0x000fec0000010000 */
[----:B------:R-:W0:Y:S04]  /*1160*/  @!P2 LDS R13, [R12+0x800] ;  /* 0x000800000c0da984 */ /* 0x000e280000000800 */
[----:B0-----:R-:W0:Y:S02]  /*1170*/  SHFL.BFLY PT, R20, R13, 0x1, 0x1f ;  /* 0x0c201f000d147f89 */ /* 0x001e2400000e0000 */
[--C-:B0-----:R-:W-:Y:S01]  /*1180*/  FADD R9, R13, R20.reuse ;  /* 0x000000140d097221 */ /* 0x101fe20000000000 */
[----:B------:R-:W-:-:S04]  /*1190*/  PRMT R20, RZ, 0x7610, R20 ;  /* 0x00007610ff147816 */ /* 0x000fc80000000014 */
[----:B------:R0:W-:Y:S01]  /*11a0*/  @P3 STS [R12+0x800], R9 ;  /* 0x000800090c003388 */ /* 0x0001e20000000800 */
[----:B------:R-:W-:Y:S06]  /*11b0*/  BAR.SYNC.DEFER_BLOCKING 0x0 ;  /* 0x0000000000007b1d */ /* 0x000fec0000010000 */
[----:B------:R-:W2:Y:S01]  /*11c0*/  @P0 LDG.E.U16 R20, desc[UR18][R22.64] ;  /* 0x0000001216140981 */ /* 0x000ea2000c1e1500 */
[----:B------:R-:W-:Y:S01]  /*11d0*/  FADD R8, -R25, -INF ;  /* 0xff80000019087421 */ /* 0x000fe20000000100 */
[----:B------:R-:W-:Y:S01]  /*11e0*/  UIADD3 UR30, UPT, UPT, UR26, 0x10, URZ ;  /* 0x000000101a1e7890 */ /* 0x000fe2000fffe0ff */
[----:B0-----:R-:W-:Y:S01]  /*11f0*/  F2FP.BF16.F32.PACK_AB R9, R17, R10 ;  /* 0x0000000a1109723e */ /* 0x001fe200000010ff */
[----:B------:R0:W1:Y:S01]  /*1200*/  LDS R16, [R6+UR10+0x800] ;  /* 0x0008000a06107984 */ /* 0x0000620008000800 */
[----:B------:R-:W-:Y:S01]  /*1210*/  FMUL R13, R8, 1.4426950216293334961 ;  /* 0x3fb8aa3b080d7820 */ /* 0x000fe20000400000 */
[----:B------:R-:W-:Y:S01]  /*1220*/  UIADD3 UR16, UPT, UPT, UR6, UR16, UR30 ;  /* 0x0000001006107290 */ /* 0x000fe2000fffe01e */
[----:B------:R-:W-:Y:S01]  /*1230*/  F2FP.BF16.F32.PACK_AB R8, R18, R11 ;  /* 0x0000000b1208723e */ /* 0x000fe200000010ff */
[----:B------:R-:W-:Y:S06]  /*1240*/  BAR.SYNC.DEFER_BLOCKING 0x0 ;  /* 0x0000000000007b1d */ /* 0x000fec0000010000 */
[----:B------:R-:W3:Y:S01]  /*1250*/  MUFU.EX2 R13, R13 ;  /* 0x0000000d000d7308 */ /* 0x000ee20000000800 */
[----:B--2---:R0:W-:Y:S01]  /*1260*/  STS.U16 [R5+UR10+0x800], R20 ;  /* 0x0008001405007988 */ /* 0x0041e2000800040a */
[----:B-1-3--:R-:W-:Y:S05]  /*1270*/  @!P0 BRA `(.L_x_9) ;  /* 0x0000000000088947 */ /* 0x00afea0003800000 */
[----:B------:R1:W-:Y:S01]  /*1280*/  STTM.16dp32bit_t0_t15.x2 tmem[UR16], R8 ;  /* 0x00000008000079ed */ /* 0x0003e20008880010 */
[----:B------:R1:W-:Y:S02]  /*1290*/  STTM.16dp32bit_t16_t31.x2 tmem[UR16+0x2], R8 ;  /* 0x00000208000079ed */ /* 0x0003e400088a0010 */
.L_x_9:
[----:B------:R-:W2:Y:S02]  /*12a0*/  FENCE.VIEW.ASYNC.T ;  /* 0x00000000000073c6 */ /* 0x000ea40000000200 */
[----:B--2---:R-:W-:Y:S06]  /*12b0*/  BAR.SYNC.DEFER_BLOCKING 0x0 ;  /* 0x0000000000007b1d */ /* 0x004fec0000010000 */
[----:B-1----:R-:W1:Y:S01]  /*12c0*/  LDTM.16dp32bit_t0_t15.x4 R8, tmem[UR11] ;  /* 0x0000000b000879ee */ /* 0x002e620008900000 */
[----:B------:R-:W2:Y:S01]  /*12d0*/  LDTM.16dp32bit_t16_t31.x4 R8, tmem[UR11+0x4] ;  /* 0x0000040b000879ee */ /* 0x000ea20008920000 */
[----:B------:R-:W-:Y:S01]  /*12e0*/  NOP ;  /* 0x0000000000007918 */ /* 0x000fe20000000000 */
[----:B------:R-:W-:Y:S05]  /*12f0*/  @!P0 BRA `(.L_x_10) ;  /* 0x0000000000188947 */ /* 0x000fea0003800000 */
[C---:B-12---:R-:W-:Y:S01]  /*1300*/  FMUL R8, R13.reuse, R8 ;  /* 0x000000080d087220 */ /* 0x046fe20000400000 */
[C---:B------:R-:W-:Y:S01]  /*1310*/  FMUL R9, R13.reuse, R9 ;  /* 0x000000090d097220 */ /* 0x040fe20000400000 */
[C---:B------:R-:W-:Y:S01]  /*1320*/  FMUL R10, R13.reuse, R10 ;  /* 0x0000000a0d0a7220 */ /* 0x040fe20000400000 */
[----:B------:R-:W-:-:S04]  /*1330*/  FMUL R11, R13, R11 ;  /* 0x0000000b0d0b7220 */ /* 0x000fc80000400000 */
[----:B------:R3:W-:Y:S01]  /*1340*/  STTM.16dp32bit_t0_t15.x4 tmem[UR11], R8 ;  /* 0x00000008000079ed */ /* 0x0007e2000890000b */
[----:B------:R3:W-:Y:S02]  /*1350*/  STTM.16dp32bit_t16_t31.x4 tmem[UR11+0x4], R8 ;  /* 0x00000408000079ed */ /* 0x0007e4000892000b */
.L_x_10:
[----:B--2---:R-:W2:Y:S02]  /*1360*/  FENCE.VIEW.ASYNC.T ;  /* 0x00000000000073c6 */ /* 0x004ea40000000200 */
[----:B--2---:R-:W-:Y:S01]  /*1370*/  BAR.SYNC.DEFER_BLOCKING 0x0 ;  /* 0x0000000000007b1d */ /* 0x004fe20000010000 */
[----:B------:R-:W-:Y:S01]  /*1380*/  FADD R13, R13, R16 ;  /* 0x000000100d0d7221 */ /* 0x000fe20000000000 */
[----:B------:R-:W-:Y:S01]  /*1390*/  UIADD3 UR6, UPT, UPT, UR10, 0xf00, URZ ;  /* 0x00000f000a067890 */ /* 0x000fe2000fffe0ff */
[----:B------:R-:W-:-:S03]  /*13a0*/  FSEL R25, R25, -INF , P0 ;  /* 0xff80000019197808 */ /* 0x000fc60000000000 */
[----:B------:R-:W-:Y:S01]  /*13b0*/  FSEL R13, R13, 1, P0 ;  /* 0x3f8000000d0d7808 */ /* 0x000fe20000000000 */
[----:B------:R2:W-:Y:S06]  /*13c0*/  MEMBAR.ALL.CTA ;  /* 0x0000000000007992 */ /* 0x0005ec0000008000 */
[----:B--2---:R-:W2:Y:S02]  /*13d0*/  FENCE.VIEW.ASYNC.S ;  /* 0x00000000000073c6 */ /* 0x004ea40000000000 */
[----:B--2---:R-:W-:Y:S06]  /*13e0*/  BAR.SYNC.DEFER_BLOCKING 0x0 ;  /* 0x0000000000007b1d */ /* 0x004fec0000010000 */
[----:B------:R-:W-:Y:S05]  /*13f0*/  @!P4 BRA `(.L_x_11) ;  /* 0x000000000044c947 */ /* 0x000fea0003800000 */
[----:B------:R-:W-:Y:S01]  /*1400*/  UIADD3 UR4, UPT, UPT, UR10, 0x800, URZ ;  /* 0x000008000a047890 */ /* 0x000fe2000fffe0ff */
[----:B------:R-:W-:Y:S01]  /*1410*/  BSSY.RECONVERGENT B0, `(.L_x_12) ;  /* 0x000000e000007945 */ /* 0x000fe20003800200 */
[----:B------:R-:W-:Y:S02]  /*1420*/  ELECT P0, URZ, PT ;  /* 0x0000000000ff782f */ /* 0x000fe40003800000 */
[----:B------:R-:W-:Y:S01]  /*1430*/  USHF.R.U32.HI UR4, URZ, 0x4, UR4 ;  /* 0x00000004ff047899 */ /* 0x000fe20008011604 */
[----:B------:R-:W-:Y:S01]  /*1440*/  UMOV UR14, 0x0 ;  /* 0x00000000000e7882 */ /* 0x000fe20000000000 */
[----:B------:R-:W-:Y:S02]  /*1450*/  UMOV UR15, 0x4040490 ;  /* 0x04040490000f7882 */ /* 0x000fe40000000000 */
[----:B------:R-:W-:Y:S01]  /*1460*/  USGXT.U32 UR4, UR4, 0xe ;  /* 0x0000000e0404789a */ /* 0x000fe20008000000 */
[----:B------:R-:W-:-:S08]  /*1470*/  UMOV UR5, 0xc0004010 ;  /* 0xc000401000057882 */ /* 0x000fd00000000000 */
[----:B------:R2:W-:Y:S01]  /*1480*/  UTCHMMA tmem[UR30], gdesc[UR4], tmem[UR26], tmem[UR14], idesc[UR15], UPT ;  /* 0x00ff0e041e0079ea */ /* 0x0005e2000b80001a */
[----:B------:R-:W-:Y:S05]  /*1490*/  @!P0 BRA `(.L_x_13) ;  /* 0x0000000000148947 */ /* 0x000fea0003800000 */
[----:B--2---:R-:W-:Y:S01]  /*14a0*/  UMOV UR4, UR6 ;  /* 0x0000000600047c82 */ /* 0x004fe20008000000 */
[----:B------:R-:W-:Y:S02]  /*14b0*/  UMOV UR5, URZ ;  /* 0x000000ff00057c82 */ /* 0x000fe40008000000 */
[----:B------:R-:W-:Y:S02]  /*14c0*/  UMOV UR4, UR4 ;  /* 0x0000000400047c82 */ /* 0x000fe40008000000 */
[----:B------:R4:W-:Y:S01]  /*14d0*/  UTCBAR [UR4], URZ ;  /* 0x000000ff040073e9 */ /* 0x0009e200080000ff */
[----:B------:R-:W-:Y:S02]  /*14e0*/  NOP ;  /* 0x0000000000007918 */ /* 0x000fe40000000000 */
.L_x_13:
[----:B--2-4-:R-:W-:Y:S05]  /*14f0*/  BSYNC.RECONVERGENT B0 ;  /* 0x0000000000007941 */ /* 0x014fea0003800200 */
.L_x_12:
[----:B------:R-:W-:Y:S05]  /*1500*/  BRA `(.L_x_14) ;  /* 0x0000000000087947 */ /* 0x000fea0003800000 */
.L_x_11:
[----:B------:R-:W-:-:S09]  /*1510*/  UISETP.GE.AND UP0, UPT, UR8, URZ, UPT ;  /* 0x000000ff0800728c */ /* 0x000fd2000bf06270 */
[----:B------:R-:W-:Y:S05]  /*1520*/  BRA.U !UP0, `(.L_x_15) ;  /* 0x0000000908e87547 */ /* 0x000fea000b800000 */
.L_x_14:
[----:B------:R-:W-:Y:S01]  /*1530*/  UIADD3 UR4, UPT, UPT, UR10, 0xd00, URZ ;  /* 0x00000d000a047890 */ /* 0x000fe2000fffe0ff */
[----:B0-----:R-:W-:Y:S01]  /*1540*/  IMAD.MOV.U32 R20, RZ, RZ, RZ ;  /* 0x000000ffff147224 */ /* 0x001fe200078e00ff */
[----:B------:R-:W-:Y:S02]  /*1550*/  USHF.L.U32 UR22, UR13, 0x4, URZ ;  /* 0x000000040d167899 */ /* 0x000fe400080006ff */
[----:B------:R-:W-:Y:S02]  /*1560*/  USHF.L.U32 UR23, UR7, 0x4, URZ ;  /* 0x0000000407177899 */ /* 0x000fe400080006ff */
[----:B------:R-:W-:Y:S02]  /*1570*/  USHF.R.U32.HI UR4, URZ, 0x4, UR4 ;  /* 0x00000004ff047899 */ /* 0x000fe40008011604 */
[----:B------:R-:W-:Y:S01]  /*1580*/  USHF.R.U32.HI UR27, URZ, 0x4, UR10 ;  /* 0x00000004ff1b7899 */ /* 0x000fe2000801160a */
[----:B------:R-:W-:Y:S01]  /*1590*/  IMAD.U32 R16, RZ, RZ, UR22 ;  /* 0x00000016ff107e24 */ /* 0x000fe2000f8e00ff */
[----:B------:R-:W-:Y:S01]  /*15a0*/  USHF.R.U32.HI UR17, URZ, 0x4, UR17 ;  /* 0x00000004ff117899 */ /* 0x000fe20008011611 */
[----:B------:R-:W-:Y:S01]  /*15b0*/  IMAD.U32 R17, RZ, RZ, UR23 ;  /* 0x00000017ff117e24 */ /* 0x000fe2000f8e00ff */
[----:B------:R-:W-:-:S02]  /*15c0*/  UISETP.NE.U32.AND UP3, UPT, UR21, URZ, UPT ;  /* 0x000000ff1500728c */ /* 0x000fc4000bf65070 */
[----:B------:R-:W-:Y:S02]  /*15d0*/  UIADD3 UR20, UPT, UPT, UR8, 0x30, URZ ;  /* 0x0000003008147890 */ /* 0x000fe4000fffe0ff */
[----:B------:R-:W-:Y:S01]  /*15e0*/  USGXT.U32 UR21, UR4, 0xe ;  /* 0x0000000e0415789a */ /* 0x000fe20008000000 */
[----:B------:R-:W-:Y:S01]  /*15f0*/  UMOV UR24, 0x1 ;  /* 0x0000000100187882 */ /* 0x000fe20000000000 */
[----:B------:R-:W0:Y:S01]  /*1600*/  LDCU UR31, c[0x0][0x3a8] ;  /* 0x00007500ff1f77ac */ /* 0x000e220008000800 */
[----:B------:R-:W-:Y:S02]  /*1610*/  USGXT.U32 UR27, UR27, 0xe ;  /* 0x0000000e1b1b789a */ /* 0x000fe40008000000 */
[----:B------:R-:W-:Y:S01]  /*1620*/  USGXT.U32 UR17, UR17, 0xe ;  /* 0x0000000e1111789a */ /* 0x000fe20008000000 */
[----:B------:R-:W-:Y:S01]  /*1630*/  UMOV UR5, URZ ;  /* 0x000000ff00057c82 */ /* 0x000fe20008000000 */
[----:B------:R-:W-:Y:S01]  /*1640*/  UMOV UR8, URZ ;  /* 0x000000ff00087c82 */ /* 0x000fe20008000000 */
[----:B------:R-:W-:Y:S01]  /*1650*/  UMOV UR25, UR6 ;  /* 0x0000000600197c82 */ /* 0x000fe20008000000 */
[----:B------:R-:W-:-:S08]  /*1660*/  UMOV UR4, URZ ;  /* 0x000000ff00047c82 */ /* 0x000fd00008000000 */
.L_x_20:
[C---:B-1-3--:R-:W-:Y:S02]  /*1670*/  LEA R8, P0, R17.reuse, R14, 0x1 ;  /* 0x0000000e11087211 */ /* 0x04afe400078008ff */
[----:B------:R-:W-:Y:S02]  /*1680*/  LOP3.LUT P4, RZ, R2, 0xff, RZ, 0xc0, !PT ;  /* 0x000000ff02ff7812 */ /* 0x000fe4000788c0ff */
[----:B------:R-:W-:-:S05]  /*1690*/  LEA.HI.X.SX32 R9, R17, R15, 0x1, P0 ;  /* 0x0000000f11097211 */ /* 0x000fca00000f0eff */
[----:B------:R-:W2:Y:S01]  /*16a0*/  LDG.E.U16 R8, desc[UR18][R8.64] ;  /* 0x0000001208087981 */ /* 0x000ea2000c1e1500 */
[----:B------:R-:W-:Y:S02]  /*16b0*/  UMOV UR6, 0x1 ;  /* 0x0000000100067882 */ /* 0x000fe40000000000 */
[----:B------:R-:W-:-:S04]  /*16c0*/  @!UP2 UIADD3 UR6, UPT, UPT, -UR6, 0x100000, URZ ;  /* 0x001000000606a890 */ /* 0x000fc8000fffe1ff */
[----:B------:R-:W-:Y:S02]  /*16d0*/  @!UP2 USHF.L.U32 UR7, UR6, 0xb, URZ ;  /* 0x0000000b0607a899 */ /* 0x000fe400080006ff */
[----:B------:R-:W-:Y:S01]  /*16e0*/  @!UP2 USHF.L.U32 UR6, UR6, 0x1, URZ ;  /* 0x000000010606a899 */ /* 0x000fe200080006ff */
[----:B------:R-:W-:Y:S01]  /*16f0*/  VOTEU.ALL UP0, P4 ;  /* 0x0000000000ff7886 */ /* 0x000fe20002000000 */
[----:B--2---:R1:W-:Y:S01]  /*1700*/  STS.U16 [R5+UR10+0xa00], R8 ;  /* 0x000a000805007988 */ /* 0x0043e2000800040a */
[----:B------:R2:W-:Y:S06]  /*1710*/  MEMBAR.ALL.CTA ;  /* 0x0000000000007992 */ /* 0x0005ec0000008000 */
[----:B--2---:R-:W-:Y:S04]  /*1720*/  FENCE.VIEW.ASYNC.S ;  /* 0x00000000000073c6 */ /* 0x004fe80000000000 */
[----:B------:R-:W2:Y:S02]  /*1730*/  FENCE.VIEW.ASYNC.S ;  /* 0x00000000000073c6 */ /* 0x000ea40000000000 */
[----:B--2---:R1:W2:Y:S02]  /*1740*/  @!UP0 SYNCS.EXCH.64 URZ, [UR10+0xc00], UR6 ;  /* 0x000c00060aff85b2 */ /* 0x0042a40008000100 */
[----:B--2---:R-:W-:Y:S06]  /*1750*/  BAR.SYNC.DEFER_BLOCKING 0x0 ;  /* 0x0000000000007b1d */ /* 0x004fec0000010000 */
[----:B-1----:R-:W-:Y:S05]  /*1760*/  BRA.U UP3, `(.L_x_16) ;  /* 0x0000000103307547 */ /* 0x002fea000b800000 */
[----:B------:R-:W-:Y:S01]  /*1770*/  UIADD3 UR6, UPT, UPT, UR10, 0xc00, URZ ;  /* 0x00000c000a067890 */ /* 0x000fe2000fffe0ff */
[----:B------:R-:W-:Y:S01]  /*1780*/  UMOV UR7, URZ ;  /* 0x000000ff00077c82 */ /* 0x000fe20008000000 */
[----:B------:R-:W-:Y:S01]  /*1790*/  UMOV UR14, UR27 ;  /* 0x0000001b000e7c82 */ /* 0x000fe20008000000 */
[----:B------:R-:W-:Y:S01]  /*17a0*/  UMOV UR15, 0x40004040 ;  /* 0x40004040000f7882 */ /* 0x000fe20000000000 */
[----:B------:R-:W-:Y:S01]  /*17b0*/  UMOV UR12, UR17 ;  /* 0x00000011000c7c82 */ /* 0x000fe20008000000 */
[----:B------:R-:W-:Y:S01]  /*17c0*/  UMOV UR13, 0xc0004010 ;  /* 0xc0004010000d7882 */ /* 0x000fe20000000000 */
[----:B------:R-:W-:Y:S01]  /*17d0*/  UMOV UR32, 0x0 ;  /* 0x0000000000207882 */ /* 0x000fe20000000000 */
[----:B------:R-:W-:Y:S01]  /*17e0*/  UMOV UR33, 0x4048490 ;  /* 0x0404849000217882 */ /* 0x000fe20000000000 */
[----:B------:R-:W-:Y:S01]  /*17f0*/  UMOV UR6, UR6 ;  /* 0x0000000600067c82 */ /* 0x000fe20008000000 */
[----:B------:R1:W-:Y:S01]  /*1800*/  UTCHMMA gdesc[UR14], gdesc[UR12], tmem[UR29], tmem[UR32], idesc[UR33], !UPT ;  /* 0x00ff200c0e0075ea */ /* 0x0003e2000f80001d */
[----:B------:R1:W-:Y:S01]  /*1810*/  UTCBAR [UR6], URZ ;  /* 0x000000ff060073e9 */ /* 0x0003e200080000ff */
[----:B------:R-:W-:-:S02]  /*1820*/  NOP ;  /* 0x0000000000007918 */ /* 0x000fc40000000000 */
.L_x_16:
[----:B------:R-:W2:Y:S01]  /*1830*/  SYNCS.PHASECHK.TRANS64.TRYWAIT P0, [UR10+0xc00], RZ ;  /* 0x000c00ffff0075a7 */ /* 0x000ea2000800110a */
[----:B------:R-:W-:-:S04]  /*1840*/  IADD3 R8, P5, PT, R3, UR5, RZ ;  /* 0x0000000503087c10 */ /* 0x000fc8000ffbe0ff */
[C---:B------:R-:W-:Y:S01]  /*1850*/  IADD3 R9, P4, PT, R8.reuse, 0x10, RZ ;  /* 0x0000001008097810 */ /* 0x040fe20007f9e0ff */
[----:B------:R-:W-:Y:S01]  /*1860*/  IMAD.X R24, RZ, RZ, UR8, P5 ;  /* 0x00000008ff187e24 */ /* 0x000fe2000a8e06ff */
[----:B------:R-:W-:-:S03]  /*1870*/  IADD3 R11, P5, PT, R8, 0x12, RZ ;  /* 0x00000012080b7810 */ /* 0x000fc60007fbe0ff */
[--C-:B------:R-:W-:Y:S01]  /*1880*/  IMAD.X R26, RZ, RZ, R24.reuse, P4 ;  /* 0x000000ffff1a7224 */ /* 0x100fe200020e0618 */
[----:B------:R-:W-:Y:S01]  /*1890*/  IADD3 R21, P4, PT, R8, 0x13, RZ ;  /* 0x0000001308157810 */ /* 0x000fe20007f9e0ff */
[----:B------:R-:W-:Y:S01]  /*18a0*/  IMAD.X R27, RZ, RZ, R24, P5 ;  /* 0x000000ffff1b7224 */ /* 0x000fe200028e0618 */
[----:B------:R-:W-:-:S03]  /*18b0*/  ISETP.GT.U32.AND P6, PT, R11, R0, PT ;  /* 0x000000000b00720c */ /* 0x000fc60003fc4070 */
[----:B------:R-:W-:Y:S01]  /*18c0*/  IMAD.X R24, RZ, RZ, R24, P4 ;  /* 0x000000ffff187224 */ /* 0x000fe200020e0618 */
[----:B------:R-:W-:Y:S01]  /*18d0*/  ISETP.GT.U32.AND P4, PT, R21, R0, PT ;  /* 0x000000001500720c */ /* 0x000fe20003f84070 */
[----:B--2---:R-:W-:-:S12]  /*18e0*/  @!P0 BRA `(.L_x_17) ;  /* 0x0000001000d48947 */ /* 0x004fd80003800000 */
.L_x_25:
[----:B------:R-:W-:Y:S01]  /*18f0*/  BAR.SYNC.DEFER_BLOCKING 0x0 ;  /* 0x0000000000007b1d */ /* 0x000fe20000010000 */
[CC--:B------:R-:W-:Y:S01]  /*1900*/  ISETP.GT.U32.AND P0, PT, R9.reuse, R0.reuse, PT ;  /* 0x000000000900720c */ /* 0x0c0fe20003f04070 */
[----:B------:R-:W-:Y:S01]  /*1910*/  IMAD.U32 R20, R20, -0x80000000, RZ ;  /* 0x8000000014147824 */ /* 0x000fe200078e00ff */
[----:B------:R-:W-:Y:S02]  /*1920*/  ISETP.GE.U32.AND P5, PT, R9, R0, PT ;  /* 0x000000000900720c */ /* 0x000fe40003fa6070 */
[C---:B------:R-:W-:Y:S02]  /*1930*/  ISETP.GT.U32.AND.EX P0, PT, R26.reuse, RZ, PT, P0 ;  /* 0x000000ff1a00720c */ /* 0x040fe40003f04100 */
[----:B------:R-:W-:Y:S01]  /*1940*/  ISETP.GT.U32.AND.EX P6, PT, R27, RZ, PT, P6 ;  /* 0x000000ff1b00720c */ /* 0x000fe20003fc4160 */
[----:B------:R-:W-:Y:S01]  /*1950*/  LDTM.16dp32bit_t0_t15.x4 R8, tmem[UR11+0x100000] ;  /* 0x1000000b000879ee */ /* 0x000fe20008900000 */
[----:B------:R-:W2:Y:S01]  /*1960*/  LDTM.16dp32bit_t16_t31.x4 R8, tmem[UR11+0x100004] ;  /* 0x1000040b000879ee */ /* 0x000ea20008920000 */
[----:B------:R-:W-:-:S02]  /*1970*/  ISETP.GE.U32.AND.EX P5, PT, R26, RZ, PT, P5 ;  /* 0x000000ff1a00720c */ /* 0x000fc40003fa6150 */
[----:B------:R-:W-:Y:S01]  /*1980*/  ISETP.GT.U32.AND.EX P4, PT, R24, RZ, PT, P4 ;  /* 0x000000ff1800720c */ /* 0x000fe20003f84140 */
[----:B0-2---:R-:W-:Y:S01]  /*1990*/  FMUL R8, R8, UR31 ;  /* 0x0000001f08087c20 */ /* 0x005fe20008400000 */
[----:B------:R-:W-:-:S04]  /*19a0*/  FMUL R11, R11, UR31 ;  /* 0x0000001f0b0b7c20 */ /* 0x000fc80008400000 */
[----:B------:R-:W-:Y:S01]  /*19b0*/  FSEL R21, R8, -INF , !P0 ;  /* 0xff80000008157808 */ /* 0x000fe20004000000 */
[----:B------:R-:W-:Y:S01]  /*19c0*/  FMUL R8, R9, UR31 ;  /* 0x0000001f09087c20 */ /* 0x000fe20008400000 */
[----:B------:R-:W-:Y:S01]  /*19d0*/  FMUL R9, R10, UR31 ;  /* 0x0000001f0a097c20 */ /* 0x000fe20008400000 */
[----:B------:R-:W-:Y:S02]  /*19e0*/  FSEL R11, R11, -INF , !P4 ;  /* 0xff8000000b0b7808 */ /* 0x000fe40006000000 */
[----:B------:R-:W-:Y:S02]  /*19f0*/  LOP3.LUT P0, RZ, R2, 0xff, RZ, 0xc0, !PT ;  /* 0x000000ff02ff7812 */ /* 0x000fe4000780c0ff */
[----:B------:R-:W-:Y:S02]  /*1a00*/  FSEL R8, R8, -INF , !P5 ;  /* 0xff80000008087808 */ /* 0x000fe40006800000 */
[----:B------:R-:W-:-:S04]  /*1a10*/  FSEL R9, R9, -INF , !P6 ;  /* 0xff80000009097808 */ /* 0x000fc80007000000 */
[----:B------:R-:W-:-:S04]  /*1a20*/  FMNMX3 R10, R21, R8, R9, !PT ;  /* 0x00000008150a7276 */ /* 0x000fc80007800009 */
[----:B------:R-:W-:Y:S01]  /*1a30*/  FMNMX R10, R11, R10, !PT ;  /* 0x0000000a0b0a7209 */ /* 0x000fe20007800000 */
[----:B------:R-:W0:Y:S01]  /*1a40*/  @!P0 SYNCS.CCTL.IV [UR10+0xc00] ;  /* 0x000c0000ff0089b1 */ /* 0x000e22000800000a */
[----:B------:R-:W-:-:S03]  /*1a50*/  NOP ;  /* 0x0000000000007918 */ /* 0x000fc60000000000 */
[----:B------:R-:W2:Y:S02]  /*1a60*/  SHFL.BFLY PT, R27, R10, 0x10, 0x1f ;  /* 0x0e001f000a1b7f89 */ /* 0x000ea400000e0000 */
[----:B--2---:R-:W-:-:S05]  /*1a70*/  FMNMX R28, R10, R27, !PT ;  /* 0x0000001b0a1c7209 */ /* 0x004fca0007800000 */
[----:B0-----:R-:W-:Y:S01]  /*1a80*/  @!P1 STS [R7+UR10+0xa00], R28 ;  /* 0x000a001c07009988 */ /* 0x001fe2000800080a */
[----:B------:R-:W-:Y:S06]  /*1a90*/  BAR.SYNC.DEFER_BLOCKING 0x0 ;  /* 0x0000000000007b1d */ /* 0x000fec0000010000 */
[----:B------:R-:W0:Y:S04]  /*1aa0*/  @!P2 LDS R18, [R12+0xa00] ;  /* 0x000a00000c12a984 */ /* 0x000e280000000800 */
[----:B0-----:R-:W0:Y:S02]  /*1ab0*/  SHFL.BFLY PT, R27, R18, 0x1, 0x1f ;  /* 0x0c201f00121b7f89 */ /* 0x001e2400000e0000 */
[----:B0-----:R-:W-:-:S05]  /*1ac0*/  FMNMX R27, R18, R27, !PT ;  /* 0x0000001b121b7209 */ /* 0x001fca0007800000 */
[----:B------:R-:W-:Y:S01]  /*1ad0*/  @P3 STS [R12+0xa00], R27 ;  /* 0x000a001b0c003388 */ /* 0x000fe20000000800 */
[----:B------:R-:W-:Y:S06]  /*1ae0*/  BAR.SYNC.DEFER_BLOCKING 0x0 ;  /* 0x0000000000007b1d */ /* 0x000fec0000010000 */
[----:B------:R-:W0:Y:S02]  /*1af0*/  LDS R24, [R6+UR10+0xa00] ;  /* 0x000a000a06187984 */ /* 0x000e240008000800 */
[----:B0-----:R-:W-:-:S05]  /*1b00*/  FMNMX R24, R24, R25, !PT ;  /* 0x0000001918187209 */ /* 0x001fca0007800000 */
[--C-:B------:R-:W-:Y:S01]  /*1b10*/  FADD R10, R8, -R24.reuse ;  /* 0x80000018080a7221 */ /* 0x100fe20000000000 */
[--C-:B------:R-:W-:Y:S01]  /*1b20*/  FADD R21, R21, -R24.reuse ;  /* 0x8000001815157221 */ /* 0x100fe20000000000 */
[--C-:B------:R-:W-:Y:S02]  /*1b30*/  FADD R11, R11, -R24.reuse ;  /* 0x800000180b0b7221 */ /* 0x100fe40000000000 */
[----:B------:R-:W-:Y:S01]  /*1b40*/  FMUL R28, R10, 1.4426950216293334961 ;  /* 0x3fb8aa3b0a1c7820 */ /* 0x000fe20000400000 */
[----:B------:R-:W-:Y:S01]  /*1b50*/  FADD R10, R9, -R24 ;  /* 0x80000018090a7221 */ /* 0x000fe20000000000 */
[----:B------:R-:W-:Y:S02]  /*1b60*/  FMUL R26, R21, 1.4426950216293334961 ;  /* 0x3fb8aa3b151a7820 */ /* 0x000fe40000400000 */
[----:B------:R-:W-:Y:S01]  /*1b70*/  MUFU.EX2 R9, R28 ;  /* 0x0000001c00097308 */ /* 0x000fe20000000800 */
[----:B------:R-:W-:Y:S01]  /*1b80*/  FMUL R21, R10, 1.4426950216293334961 ;  /* 0x3fb8aa3b0a157820 */ /* 0x000fe20000400000 */
[----:B------:R-:W-:-:S06]  /*1b90*/  FMUL R10, R11, 1.4426950216293334961 ;  /* 0x3fb8aa3b0b0a7820 */ /* 0x000fcc0000400000 */
[----:B------:R-:W0:Y:S08]  /*1ba0*/  MUFU.EX2 R8, R26 ;  /* 0x0000001a00087308 */ /* 0x000e300000000800 */
[----:B------:R-:W2:Y:S08]  /*1bb0*/  MUFU.EX2 R21, R21 ;  /* 0x0000001500157308 */ /* 0x000eb00000000800 */
[----:B------:R-:W3:Y:S01]  /*1bc0*/  MUFU.EX2 R10, R10 ;  /* 0x0000000a000a7308 */ /* 0x000ee20000000800 */
[----:B0-----:R-:W-:-:S04]  /*1bd0*/  FADD R11, R8, R9 ;  /* 0x00000009080b7221 */ /* 0x001fc80000000000 */
[----:B--2---:R-:W-:-:S04]  /*1be0*/  FADD R11, R21, R11 ;  /* 0x0000000b150b7221 */ /* 0x004fc80000000000 */
[----:B---3--:R-:W-:-:S05]  /*1bf0*/  FADD R11, R10, R11 ;  /* 0x0000000b0a0b7221 */ /* 0x008fca0000000000 */
[----:B------:R-:W0:Y:S02]  /*1c00*/  SHFL.BFLY PT, R26, R11, 0x10, 0x1f ;  /* 0x0e001f000b1a7f89 */ /* 0x000e2400000e0000 */
[----:B0-----:R-:W-:Y:S01]  /*1c10*/  FADD R29, R11, R26 ;  /* 0x0000001a0b1d7221 */ /* 0x001fe20000000000 */
[----:B------:R-:W-:Y:S06]  /*1c20*/  BAR.SYNC.DEFER_BLOCKING 0x0 ;  /* 0x0000000000007b1d */ /* 0x000fec0000010000 */
[----:B------:R-:W-:Y:S02]  /*1c30*/  @!P1 STS [R7+UR10+0xa00], R29 ;  /* 0x000a001d07009988 */ /* 0x000fe4000800080a */
[----:B------:R-:W-:Y:S06]  /*1c40*/  BAR.SYNC.DEFER_BLOCKING 0x0 ;  /* 0x0000000000007b1d */ /* 0x000fec0000010000 */
[----:B------:R-:W0:Y:S04]  /*1c50*/  @!P2 LDS R19, [R12+0xa00] ;  /* 0x000a00000c13a984 */ /* 0x000e280000000800 */
[----:B0-----:R-:W0:Y:S02]  /*1c60*/  SHFL.BFLY PT, R26, R19, 0x1, 0x1f ;  /* 0x0c201f00131a7f89 */ /* 0x001e2400000e0000 */
[----:B0-----:R-:W-:-:S05]  /*1c70*/  FADD R27, R19, R26 ;  /* 0x0000001a131b7221 */ /* 0x001fca0000000000 */
[----:B------:R0:W-:Y:S01]  /*1c80*/  @P3 STS [R12+0xa00], R27 ;  /* 0x000a001b0c003388 */ /* 0x0001e20000000800 */
[----:B------:R-:W-:Y:S06]  /*1c90*/  BAR.SYNC.DEFER_BLOCKING 0x0 ;  /* 0x0000000000007b1d */ /* 0x000fec0000010000 */
[----:B------:R0:W2:Y:S01]  /*1ca0*/  LDS R26, [R6+UR10+0xa00] ;  /* 0x000a000a061a7984 */ /* 0x0000a20008000800 */
[----:B------:R-:W3:Y:S02]  /*1cb0*/  SYNCS.PHASECHK.TRANS64.TRYWAIT P0, [UR25], R20 ;  /* 0x00000014ff0075a7 */ /* 0x000ee40008001119 */
[----:B0-23--:R-:W-:Y:S05]  /*1cc0*/  @!P0 BRA `(.L_x_18) ;  /* 0x0000000c00e88947 */ /* 0x00dfea0003800000 */
.L_x_26:
[----:B------:R-:W-:-:S04]  /*1cd0*/  LEA R28, P0, R16, R22, 0x1 ;  /* 0x00000016101c7211 */ /* 0x000fc800078008ff */
[----:B------:R-:W-:-:S05]  /*1ce0*/  LEA.HI.X.SX32 R29, R16, R23, 0x1, P0 ;  /* 0x00000017101d7211 */ /* 0x000fca00000f0eff */
[----:B------:R-:W2:Y:S01]  /*1cf0*/  LDG.E.U16 R28, desc[UR18][R28.64] ;  /* 0x000000121c1c7981 */ /* 0x000ea2000c1e1500 */
[----:B------:R-:W-:Y:S01]  /*1d00*/  F2FP.BF16.F32.PACK_AB R20, R9, R8 ;  /* 0x000000080914723e */ /* 0x000fe200000010ff */
[----:B------:R-:W-:Y:S01]  /*1d10*/  FADD R25, -R24, R25 ;  /* 0x0000001918197221 */ /* 0x000fe20000000100 */
[----:B------:R-:W-:Y:S01]  /*1d20*/  F2FP.BF16.F32.PACK_AB R21, R10, R21 ;  /* 0x000000150a15723e */ /* 0x000fe200000010ff */
[----:B------:R-:W-:Y:S02]  /*1d30*/  ULEA UR25, UR24, UR10, 0x3 ;  /* 0x0000000a18197291 */ /* 0x000fe4000f8e18ff */
[----:B------:R-:W-:Y:S01]  /*1d40*/  FMUL R25, R25, 1.4426950216293334961 ;  /* 0x3fb8aa3b19197820 */ /* 0x000fe20000400000 */
[----:B------:R-:W-:Y:S01]  /*1d50*/  STTM.16dp32bit_t0_t15.x2 tmem[UR16], R20 ;  /* 0x00000014000079ed */ /* 0x000fe20008880010 */
[----:B------:R-:W-:Y:S01]  /*1d60*/  STTM.16dp32bit_t16_t31.x2 tmem[UR16+0x2], R20 ;  /* 0x00000214000079ed */ /* 0x000fe200088a0010 */
[----:B------:R-:W-:Y:S01]  /*1d70*/  UIADD3 UR25, UPT, UPT, UR25, 0xf00, URZ ;  /* 0x00000f0019197890 */ /* 0x000fe2000fffe0ff */
[----:B-1----:R-:W-:-:S02]  /*1d80*/  UMOV UR14, UR4 ;  /* 0x00000004000e7c82 */ /* 0x002fc40008000000 */
[----:B------:R-:W0:Y:S01]  /*1d90*/  MUFU.EX2 R25, R25 ;  /* 0x0000001900197308 */ /* 0x000e220000000800 */
[----:B--2---:R1:W-:Y:S01]  /*1da0*/  STS.U16 [R5+UR10+0xd00], R28 ;  /* 0x000d001c05007988 */ /* 0x0043e2000800040a */
[----:B------:R-:W2:Y:S02]  /*1db0*/  FENCE.VIEW.ASYNC.T ;  /* 0x00000000000073c6 */ /* 0x000ea40000000200 */
[----:B--2---:R-:W-:Y:S06]  /*1dc0*/  BAR.SYNC.DEFER_BLOCKING 0x0 ;  /* 0x0000000000007b1d */ /* 0x004fec0000010000 */
[----:B------:R-:W-:Y:S01]  /*1dd0*/  LDTM.16dp32bit_t0_t15.x4 R8, tmem[UR11] ;  /* 0x0000000b000879ee */ /* 0x000fe20008900000 */
[----:B------:R-:W0:Y:S01]  /*1de0*/  LDTM.16dp32bit_t16_t31.x4 R8, tmem[UR11+0x4] ;  /* 0x0000040b000879ee */ /* 0x000e220008920000 */
[----:B------:R-:W-:Y:S01]  /*1df0*/  NOP ;  /* 0x0000000000007918 */ /* 0x000fe20000000000 */
[C---:B0-----:R-:W-:Y:S01]  /*1e00*/  FMUL R8, R25.reuse, R8 ;  /* 0x0000000819087220 */ /* 0x041fe20000400000 */
[C---:B------:R-:W-:Y:S01]  /*1e10*/  FMUL R9, R25.reuse, R9 ;  /* 0x0000000919097220 */ /* 0x040fe20000400000 */
[C---:B------:R-:W-:Y:S01]  /*1e20*/  FMUL R10, R25.reuse, R10 ;  /* 0x0000000a190a7220 */ /* 0x040fe20000400000 */
[----:B------:R-:W-:-:S04]  /*1e30*/  FMUL R11, R25, R11 ;  /* 0x0000000b190b7220 */ /* 0x000fc80000400000 */
[----:B------:R1:W-:Y:S01]  /*1e40*/  STTM.16dp32bit_t0_t15.x4 tmem[UR11], R8 ;  /* 0x00000008000079ed */ /* 0x0003e2000890000b */
[----:B------:R1:W-:Y:S01]  /*1e50*/  STTM.16dp32bit_t16_t31.x4 tmem[UR11+0x4], R8 ;  /* 0x00000408000079ed */ /* 0x0003e2000892000b */
[----:B------:R-:W0:Y:S02]  /*1e60*/  FENCE.VIEW.ASYNC.T ;  /* 0x00000000000073c6 */ /* 0x000e240000000200 */
[----:B0-----:R-:W-:Y:S06]  /*1e70*/  BAR.SYNC.DEFER_BLOCKING 0x0 ;  /* 0x0000000000007b1d */ /* 0x001fec0000010000 */
[----:B------:R0:W-:Y:S06]  /*1e80*/  MEMBAR.ALL.CTA ;  /* 0x0000000000007992 */ /* 0x0001ec0000008000 */
[----:B0-----:R-:W0:Y:S02]  /*1e90*/  FENCE.VIEW.ASYNC.S ;  /* 0x00000000000073c6 */ /* 0x001e240000000000 */
[----:B0-----:R-:W-:Y:S06]  /*1ea0*/  BAR.SYNC.DEFER_BLOCKING 0x0 ;  /* 0x0000000000007b1d */ /* 0x001fec0000010000 */
[----:B------:R-:W-:Y:S05]  /*1eb0*/  BRA.U UP3, `(.L_x_19) ;  /* 0x0000000103287547 */ /* 0x000fea000b800000 */
[----:B------:R-:W-:Y:S01]  /*1ec0*/  UMOV UR6, UR25 ;  /* 0x0000001900067c82 */ /* 0x000fe20008000000 */
[----:B------:R-:W-:Y:S01]  /*1ed0*/  UMOV UR7, URZ ;  /* 0x000000ff00077c82 */ /* 0x000fe20008000000 */
[----:B------:R-:W-:Y:S01]  /*1ee0*/  UMOV UR12, UR21 ;  /* 0x00000015000c7c82 */ /* 0x000fe20008000000 */
[----:B------:R-:W-:Y:S01]  /*1ef0*/  UMOV UR13, 0xc0004010 ;  /* 0xc0004010000d7882 */ /* 0x000fe20000000000 */
[----:B------:R-:W-:Y:S01]  /*1f00*/  UMOV UR32, 0x0 ;  /* 0x0000000000207882 */ /* 0x000fe20000000000 */
[----:B------:R-:W-:Y:S01]  /*1f10*/  UMOV UR33, 0x4040490 ;  /* 0x0404049000217882 */ /* 0x000fe20000000000 */
[----:B------:R-:W-:Y:S01]  /*1f20*/  UMOV UR6, UR6 ;  /* 0x0000000600067c82 */ /* 0x000fe20008000000 */
[----:B------:R0:W-:Y:S01]  /*1f30*/  UTCHMMA tmem[UR30], gdesc[UR12], tmem[UR26], tmem[UR32], idesc[UR33], UPT ;  /* 0x00ff200c1e0079ea */ /* 0x0001e2000b80001a */
[----:B------:R0:W-:Y:S01]  /*1f40*/  UTCBAR [UR6], URZ ;  /* 0x000000ff060073e9 */ /* 0x0001e200080000ff */
[----:B------:R-:W-:Y:S02]  /*1f50*/  NOP ;  /* 0x0000000000007918 */ /* 0x000fe40000000000 */
.L_x_19:
[----:B------:R-:W-:Y:S01]  /*1f60*/  UIADD3 UR5, UP0, UPT, UR5, 0x10, URZ ;  /* 0x0000001005057890 */ /* 0x000fe2000ff1e0ff */
[----:B------:R-:W-:Y:S01]  /*1f70*/  FFMA R13, R25, R13, R26 ;  /* 0x0000000d190d7223 */ /* 0x000fe2000000001a */
[----:B------:R-:W-:Y:S01]  /*1f80*/  UIADD3 UR24, UPT, UPT, UR24, 0x1, URZ ;  /* 0x0000000118187890 */ /* 0x000fe2000fffe0ff */
[----:B------:R-:W-:Y:S01]  /*1f90*/  VIADD R16, R16, UR22 ;  /* 0x0000001610107c36 */ /* 0x000fe20008000000 */
[----:B------:R-:W-:Y:S01]  /*1fa0*/  UIADD3.X UR8, UPT, UPT, URZ, UR8, URZ, UP0, !UPT ;  /* 0x00000008ff087290 */ /* 0x000fe200087fe4ff */
[----:B------:R-:W-:Y:S01]  /*1fb0*/  VIADD R17, R17, UR23 ;  /* 0x0000001711117c36 */ /* 0x000fe20008000000 */
[----:B------:R-:W-:Y:S01]  /*1fc0*/  UISETP.GE.U32.AND UP0, UPT, UR5, UR20, UPT ;  /* 0x000000140500728c */ /* 0x000fe2000bf06070 */
[----:B------:R-:W-:Y:S01]  /*1fd0*/  IMAD.U32 R20, RZ, RZ, UR14 ;  /* 0x0000000eff147e24 */ /* 0x000fe2000f8e00ff */
[----:B------:R-:W-:Y:S01]  /*1fe0*/  UISETP.GT.AND UP4, UPT, UR24, 0x1, UPT ;  /* 0x000000011800788c */ /* 0x000fe2000bf84270 */
[----:B------:R-:W-:Y:S01]  /*1ff0*/  IMAD.MOV.U32 R25, RZ, RZ, R24 ;  /* 0x000000ffff197224 */ /* 0x000fe200078e0018 */
[----:B------:R-:W-:-:S02]  /*2000*/  UISETP.GE.U32.AND.EX UP0, UPT, UR8, URZ, UPT, UP0 ;  /* 0x000000ff0800728c */ /* 0x000fc4000bf06100 */
[----:B0-----:R-:W-:Y:S02]  /*2010*/  USEL UR6, URZ, 0x1, !UP4 ;  /* 0x00000001ff067887 */ /* 0x001fe4000e000000 */
[----:B------:R-:W-:Y:S02]  /*2020*/  USEL UR24, UR24, URZ, !UP4 ;  /* 0x000000ff18187287 */ /* 0x000fe4000e000000 */
[----:B------:R-:W-:-:S03]  /*2030*/  ULOP3.LUT UR4, UR4, UR6, URZ, 0x3c, !UPT ;  /* 0x0000000604047292 */ /* 0x000fc6000f8e3cff */
[----:B------:R-:W-:Y:S09]  /*2040*/  BRA.U !UP0, `(.L_x_20) ;  /* 0xfffffff508887547 */ /* 0x000ff2000b83ffff */
[----:B------:R-:W-:Y:S01]  /*2050*/  UISETP.GE.AND UP0, UPT, UR28, 0x1, UPT ;  /* 0x000000011c00788c */ /* 0x000fe2000bf06270 */
[----:B------:R-:W-:-:S08]  /*2060*/  IMAD.MOV.U32 R25, RZ, RZ, R24 ;  /* 0x000000ffff197224 */ /* 0x000fd000078e0018 */
[----:B------:R-:W-:Y:S05]  /*2070*/  BRA.U !UP0, `(.L_x_15) ;  /* 0x0000000108147547 */ /* 0x000fea000b800000 */
[----:B------:R-:W-:-:S06]  /*2080*/  USHF.L.U32 UR4, UR14, 0x1f, URZ ;  /* 0x0000001f0e047899 */ /* 0x000fcc00080006ff */
[----:B------:R-:W-:-:S04]  /*2090*/  IMAD.U32 R0, RZ, RZ, UR4 ;  /* 0x00000004ff007e24 */ /* 0x000fc8000f8e00ff */
[----:B------:R-:W0:Y:S02]  /*20a0*/  SYNCS.PHASECHK.TRANS64.TRYWAIT P0, [UR25], R0 ;  /* 0x00000000ff0075a7 */ /* 0x000e240008001119 */
[----:B0-----:R-:W-:Y:S05]  /*20b0*/  @!P0 BRA `(.L_x_21) ;  /* 0x0000000800f88947 */ /* 0x001fea0003800000 */
.L_x_27:
[----:B------:R-:W-:-:S07]  /*20c0*/  IMAD.MOV.U32 R25, RZ, RZ, R24 ;  /* 0x000000ffff197224 */ /* 0x000fce00078e0018 */
.L_x_15:
[----:B------:R-:W-:Y:S01]  /*20d0*/  BAR.SYNC.DEFER_BLOCKING 0x0 ;  /* 0x0000000000007b1d */ /* 0x000fe20000010000 */
[C---:B------:R-:W-:Y:S01]  /*20e0*/  LOP3.LUT P3, RZ, R2.reuse, 0xff, RZ, 0xc0, !PT ;  /* 0x000000ff02ff7812 */ /* 0x040fe2000786c0ff */
[----:B------:R-:W-:Y:S01]  /*20f0*/  IMAD.MOV.U32 R14, RZ, RZ, R13 ;  /* 0x000000ffff0e7224 */ /* 0x000fe200078e000d */
[C---:B------:R-:W-:Y:S01]  /*2100*/  LOP3.LUT R0, R2.reuse, 0x10, RZ, 0xc0, !PT ;  /* 0x0000001002007812 */ /* 0x040fe200078ec0ff */
[----:B0-----:R-:W-:Y:S01]  /*2110*/  IMAD.SHL.U32 R6, R2, 0x4, RZ ;  /* 0x0000000402067824 */ /* 0x001fe200078e00ff */
[----:B-1----:R-:W-:Y:S01]  /*2120*/  SHF.R.S32.HI R5, RZ, 0x5, R2 ;  /* 0x00000005ff057819 */ /* 0x002fe20000011402 */
[C---:B------:R-:W-:Y:S01]  /*2130*/  FMUL R3, R14.reuse, 8388608 ;  /* 0x4b0000000e037820 */ /* 0x040fe20000400000 */
[----:B------:R-:W-:Y:S01]  /*2140*/  FSETP.GT.AND P0, PT, |R14|, 8.50705917302346158658e+37, PT ;  /* 0x7e8000000e00780b */ /* 0x000fe20003f04200 */
[----:B------:R-:W0:Y:S01]  /*2150*/  LDCU.64 UR4, c[0x0][0x3e0] ;  /* 0x00007c00ff0477ac */ /* 0x000e220008000a00 */
[----:B------:R-:W-:Y:S01]  /*2160*/  ISETP.NE.U32.AND P1, PT, R0, RZ, PT ;  /* 0x000000ff0000720c */ /* 0x000fe20003f25070 */
[----:B------:R-:W-:Y:S01]  /*2170*/  IMAD.SHL.U32 R17, R2, 0x10, RZ ;  /* 0x0000001002117824 */ /* 0x000fe200078e00ff */
[----:B------:R-:W-:-:S02]  /*2180*/  FSETP.GEU.AND P2, PT, |R14|, 1.175494350822287508e-38, PT ;  /* 0x008000000e00780b */ /* 0x000fc40003f4e200 */
[----:B------:R-:W-:Y:S02]  /*2190*/  LOP3.LUT R0, R2, 0x40, RZ, 0xc0, !PT ;  /* 0x0000004002007812 */ /* 0x000fe400078ec0ff */
[----:B------:R-:W-:Y:S02]  /*21a0*/  SEL R7, RZ, 0x440, !P1 ;  /* 0x00000440ff077807 */ /* 0x000fe40004800000 */
[----:B------:R-:W-:Y:S02]  /*21b0*/  FSETP.GEU.AND P1, PT, R14, 1.175494350822287508e-38, PT ;  /* 0x008000000e00780b */ /* 0x000fe40003f2e000 */
[C---:B------:R-:W-:Y:S02]  /*21c0*/  LEA.HI R7, R0.reuse, R7, RZ, 0x1b ;  /* 0x0000000700077211 */ /* 0x040fe400078fd8ff */
[----:B------:R-:W-:Y:S02]  /*21d0*/  LEA R12, R0, UR10, 0x1 ;  /* 0x0000000a000c7c11 */ /* 0x000fe4000f8e08ff */
[----:B------:R-:W-:Y:S01]  /*21e0*/  FSEL R0, R3, R14, !P1 ;  /* 0x0000000e03007208 */ /* 0x000fe20004800000 */
[----:B------:R-:W1:Y:S02]  /*21f0*/  @!P3 SYNCS.CCTL.IV [UR10+0xf00] ;  /* 0x000f0000ff00b9b1 */ /* 0x000e64000800000a */
[----:B-1----:R-:W-:Y:S01]  /*2200*/  BAR.SYNC.DEFER_BLOCKING 0x0 ;  /* 0x0000000000007b1d */ /* 0x002fe20000010000 */
[----:B------:R-:W-:Y:S01]  /*2210*/  @P0 FMUL R14, R14, 0.25 ;  /* 0x3e8000000e0e0820 */ /* 0x000fe20000400000 */
[----:B------:R-:W-:Y:S01]  /*2220*/  SGXT R5, R5, 0x1 ;  /* 0x000000010505781a */ /* 0x000fe20000000200 */
[----:B------:R-:W-:Y:S01]  /*2230*/  VIADD R3, R0, 0xc0cafb0d ;  /* 0xc0cafb0d00037836 */ /* 0x000fe20000000000 */
[----:B------:R-:W-:Y:S01]  /*2240*/  LOP3.LUT R18, R2, 0x80, RZ, 0xc0, !PT ;  /* 0x0000008002127812 */ /* 0x000fe200078ec0ff */
[----:B------:R-:W-:Y:S01]  /*2250*/  @!P2 FMUL R14, R14, 16777216 ;  /* 0x4b8000000e0ea820 */ /* 0x000fe20000400000 */
[----:B------:R-:W-:Y:S01]  /*2260*/  LOP3.LUT R5, R5, 0x440, RZ, 0xc0, !PT ;  /* 0x0000044005057812 */ /* 0x000fe200078ec0ff */
[----:B0-----:R-:W-:Y:S01]  /*2270*/  UIMAD UR4, UR9, UR4, URZ ;  /* 0x00000004090472a4 */ /* 0x001fe2000f8e02ff */
[----:B---3--:R-:W-:Y:S01]  /*2280*/  LDTM.16dp32bit_t0_t15.x4 R8, tmem[UR11] ;  /* 0x0000000b000879ee */ /* 0x008fe20008900000 */
[----:B------:R-:W0:Y:S01]  /*2290*/  LDTM.16dp32bit_t16_t31.x4 R8, tmem[UR11+0x4] ;  /* 0x0000040b000879ee */ /* 0x000e220008920000 */
[----:B------:R-:W-:Y:S01]  /*22a0*/  LOP3.LUT R3, R3, 0xff800000, RZ, 0xc0, !PT ;  /* 0xff80000003037812 */ /* 0x000fe200078ec0ff */
[----:B------:R-:W-:Y:S01]  /*22b0*/  IMAD R18, R18, 0x2, R7 ;  /* 0x0000000212127824 */ /* 0x000fe200078e0207 */
[----:B------:R-:W1:Y:S01]  /*22c0*/  MUFU.RCP R14, R14 ;  /* 0x0000000e000e7308 */ /* 0x000e620000001000 */
[----:B------:R-:W-:-:S02]  /*22d0*/  LOP3.LUT R5, R5, 0x27c, R6, 0x78, !PT ;  /* 0x0000027c05057812 */ /* 0x000fc400078e7806 */
[----:B------:R-:W-:Y:S01]  /*22e0*/  IMAD.IADD R7, R0, 0x1, -R3 ;  /* 0x0000000100077824 */ /* 0x000fe200078e0a03 */
[----:B------:R-:W-:Y:S02]  /*22f0*/  I2FP.F32.S32 R13, R3 ;  /* 0x00000003000d7245 */ /* 0x000fe40000201400 */
[----:B------:R-:W-:Y:S02]  /*2300*/  IMAD.IADD R5, R5, 0x1, R12 ;  /* 0x0000000105057824 */ /* 0x000fe400078e020c */
[----:B------:R-:W-:Y:S01]  /*2310*/  FADD R3, R7, -1 ;  /* 0xbf80000007037421 */ /* 0x000fe20000000000 */
[----:B------:R-:W-:Y:S01]  /*2320*/  IMAD.MOV.U32 R12, RZ, RZ, 0x3dc6b27f ;  /* 0x3dc6b27fff0c7424 */ /* 0x000fe200078e00ff */
[----:B------:R-:W-:Y:S02]  /*2330*/  LOP3.LUT R15, R6, 0xbc, RZ, 0xc0, !PT ;  /* 0x000000bc060f7812 */ /* 0x000fe400078ec0ff */
[----:B------:R-:W-:Y:S01]  /*2340*/  FSEL R6, RZ, -23, P1 ;  /* 0xc1b80000ff067808 */ /* 0x000fe20000800000 */
[----:B------:R-:W-:Y:S01]  /*2350*/  FFMA.FTZ R12, R3, R12, -0.16845393180847167969 ;  /* 0xbe2c7f30030c7423 */ /* 0x000fe2000001000c */
[----:B------:R-:W2:Y:S01]  /*2360*/  @!P3 SYNCS.CCTL.IV [UR10+0xf08] ;  /* 0x000f0800ff00b9b1 */ /* 0x000ea2000800000a */
[----:B------:R-:W-:Y:S01]  /*2370*/  NOP ;  /* 0x0000000000007918 */ /* 0x000fe20000000000 */
[----:B------:R-:W-:-:S02]  /*2380*/  IMAD.IADD R15, R15, 0x1, R18 ;  /* 0x000000010f0f7824 */ /* 0x000fc400078e0212 */
[----:B------:R-:W-:Y:S01]  /*2390*/  FFMA.FTZ R12, R3, R12, 0.1716887056827545166 ;  /* 0x3e2fcf2a030c7423 */ /* 0x000fe2000001000c */
[----:B------:R-:W-:Y:S02]  /*23a0*/  LOP3.LUT R21, R17, 0x30, RZ, 0xc0, !PT ;  /* 0x0000003011157812 */ /* 0x000fe400078ec0ff */
[----:B------:R-:W-:Y:S01]  /*23b0*/  FSETP.NEU.AND P1, PT, R0, RZ, PT ;  /* 0x000000ff0000720b */ /* 0x000fe20003f2d000 */
[----:B------:R-:W-:Y:S01]  /*23c0*/  FFMA.FTZ R12, R3, R12, -0.17900948226451873779 ;  /* 0xbe374e43030c7423 */ /* 0x000fe2000001000c */
[----:B0-----:R-:W-:Y:S01]  /*23d0*/  @P0 FMUL R8, R8, 0.25 ;  /* 0x3e80000008080820 */ /* 0x001fe20000400000 */
[----:B------:R-:W-:Y:S01]  /*23e0*/  @P0 FMUL R9, R9, 0.25 ;  /* 0x3e80000009090820 */ /* 0x000fe20000400000 */
[----:B------:R-:W-:Y:S01]  /*23f0*/  @P0 FMUL R10, R10, 0.25 ;  /* 0x3e8000000a0a0820 */ /* 0x000fe20000400000 */
[----:B------:R-:W-:Y:S01]  /*2400*/  @P0 FMUL R11, R11, 0.25 ;  /* 0x3e8000000b0b0820 */ /* 0x000fe20000400000 */
[----:B------:R-:W-:Y:S01]  /*2410*/  @!P2 FMUL R8, R8, 16777216 ;  /* 0x4b8000000808a820 */ /* 0x000fe20000400000 */
[----:B------:R-:W-:Y:S01]  /*2420*/  @!P2 FMUL R9, R9, 16777216 ;  /* 0x4b8000000909a820 */ /* 0x000fe20000400000 */
[----:B------:R-:W-:Y:S01]  /*2430*/  @!P2 FMUL R10, R10, 16777216 ;  /* 0x4b8000000a0aa820 */ /* 0x000fe20000400000 */
[----:B------:R-:W-:Y:S01]  /*2440*/  @!P2 FMUL R11, R11, 16777216 ;  /* 0x4b8000000b0ba820 */ /* 0x000fe20000400000 */
[C---:B-1----:R-:W-:Y:S01]  /*2450*/  FMUL R7, R14.reuse, R8 ;  /* 0x000000080e077220 */ /* 0x042fe20000400000 */
[C---:B------:R-:W-:Y:S01]  /*2460*/  FMUL R16, R14.reuse, R9 ;  /* 0x000000090e107220 */ /* 0x040fe20000400000 */
[C---:B------:R-:W-:Y:S01]  /*2470*/  FMUL R10, R14.reuse, R10 ;  /* 0x0000000a0e0a7220 */ /* 0x040fe20000400000 */
[----:B------:R-:W-:Y:S01]  /*2480*/  FMUL R11, R14, R11 ;  /* 0x0000000b0e0b7220 */ /* 0x000fe20000400000 */
[----:B------:R-:W-:Y:S01]  /*2490*/  FFMA.FTZ R12, R3, R12, 0.20512372255325317383 ;  /* 0x3e520bf4030c7423 */ /* 0x000fe2000001000c */
[----:B------:R-:W0:Y:S01]  /*24a0*/  LDC R9, c[0x0][0x3e8] ;  /* 0x0000fa00ff097b82 */ /* 0x000e220000000800 */
[----:B------:R-:W-:Y:S01]  /*24b0*/  F2FP.BF16.F32.PACK_AB R16, R16, R7 ;  /* 0x000000071010723e */ /* 0x000fe200000010ff */
[----:B------:R-:W-:Y:S01]  /*24c0*/  FFMA.FTZ R8, R13, 1.1920928955078125e-07, R6 ;  /* 0x340000000d087823 */ /* 0x000fe20000010006 */
[----:B------:R-:W-:Y:S01]  /*24d0*/  F2FP.BF16.F32.PACK_AB R10, R11, R10 ;  /* 0x0000000a0b0a723e */ /* 0x000fe200000010ff */
[----:B------:R-:W-:Y:S01]  /*24e0*/  FFMA.FTZ R12, R3, R12, -0.24046532809734344482 ;  /* 0xbe763c8b030c7423 */ /* 0x000fe2000001000c */
[--C-:B------:R-:W-:Y:S01]  /*24f0*/  SHF.R.U32.HI R11, RZ, 0x2, R2.reuse ;  /* 0x00000002ff0b7819 */ /* 0x100fe20000011602 */
[----:B--2---:R1:W-:Y:S01]  /*2500*/  STS [R5], R16 ;  /* 0x0000001005007388 */ /* 0x0043e20000000800 */
[----:B------:R-:W-:Y:S01]  /*2510*/  LOP3.LUT R20, R15, 0x40, RZ, 0x3c, !PT ;  /* 0x000000400f147812 */ /* 0x000fe200078e3cff */
[----:B------:R-:W-:Y:S01]  /*2520*/  FFMA.FTZ R12, R3, R12, 0.28857114911079406738 ;  /* 0x3e93bf99030c7423 */ /* 0x000fe2000001000c */
[----:B------:R-:W-:Y:S01]  /*2530*/  LOP3.LUT R11, R11, 0x38, RZ, 0xc0, !PT ;  /* 0x000000380b0b7812 */ /* 0x000fe200078ec0ff */
[----:B------:R2:W-:Y:S01]  /*2540*/  STS [R5+0x100], R10 ;  /* 0x0001000a05007388 */ /* 0x0005e20000000800 */
[--C-:B------:R-:W-:Y:S01]  /*2550*/  SHF.R.U32.HI R13, RZ, 0x6, R2.reuse ;  /* 0x00000006ff0d7819 */ /* 0x100fe20000011602 */
[C---:B------:R-:W-:Y:S01]  /*2560*/  FFMA.FTZ R12, R3.reuse, R12, -0.36067417263984680176 ;  /* 0xbeb8aa49030c7423 */ /* 0x040fe2000001000c */
[----:B------:R-:W3:Y:S08]  /*2570*/  LDC.64 R6, c[0x0][0x398] ;  /* 0x0000e600ff067b82 */ /* 0x000ef00000000a00 */
[----:B------:R-:W-:Y:S01]  /*2580*/  BAR.SYNC.DEFER_BLOCKING 0x0 ;  /* 0x0000000000007b1d */ /* 0x000fe20000010000 */
[----:B------:R-:W-:Y:S01]  /*2590*/  ISETP.GE.U32.AND P0, PT, R0, 0x7f800000, PT ;  /* 0x7f8000000000780c */ /* 0x000fe20003f06070 */
[----:B------:R-:W-:Y:S01]  /*25a0*/  FFMA.FTZ R12, R3, R12, 0.48089820146560668945 ;  /* 0x3ef6384a030c7423 */ /* 0x000fe2000001000c */
[----:B-1----:R-:W-:Y:S01]  /*25b0*/  SGXT.U32 R16, R13, 0x2 ;  /* 0x000000020d10781a */ /* 0x002fe20000000000 */
[----:B------:R-:W-:Y:S01]  /*25c0*/  IMAD R14, R4, UR5, RZ ;  /* 0x00000005040e7c24 */ /* 0x000fe2000f8e02ff */
[----:B------:R-:W-:Y:S01]  /*25d0*/  USHF.L.U32 UR5, UR4, 0x1, URZ ;  /* 0x0000000104057899 */ /* 0x000fe200080006ff */
[----:B--2---:R-:W-:Y:S01]  /*25e0*/  LOP3.LUT R10, R11, 0x1f, R2, 0xf8, !PT ;  /* 0x0000001f0b0a7812 */ /* 0x004fe200078ef802 */
[----:B------:R-:W-:Y:S01]  /*25f0*/  FFMA.FTZ R18, R3, R12, -0.72134751081466674805 ;  /* 0xbf38aa3b03127423 */ /* 0x000fe2000001000c */
[----:B------:R-:W-:Y:S01]  /*2600*/  LOP3.LUT R2, R2, 0xff, RZ, 0xc0, !PT ;  /* 0x000000ff02027812 */ /* 0x000fe200078ec0ff */
[----:B0-----:R-:W-:-:S02]  /*2610*/  IMAD R16, R16, R9, RZ ;  /* 0x0000000910107224 */ /* 0x001fc400078e02ff */
[C---:B------:R-:W-:Y:S01]  /*2620*/  FMUL R18, R3.reuse, R18 ;  /* 0x0000001203127220 */ /* 0x040fe20000400000 */
[C---:B------:R-:W-:Y:S02]  /*2630*/  IMAD.SHL.U32 R19, R10.reuse, 0x8, RZ ;  /* 0x000000080a137824 */ /* 0x040fe400078e00ff */
[----:B------:R-:W-:Y:S02]  /*2640*/  IMAD.SHL.U32 R10, R10, 0x10, RZ ;  /* 0x000000100a0a7824 */ /* 0x000fe400078e00ff */
[----:B------:R-:W-:Y:S01]  /*2650*/  FMUL R18, R3, R18 ;  /* 0x0000001203127220 */ /* 0x000fe20000400000 */
[----:B------:R-:W-:Y:S01]  /*2660*/  LOP3.LUT R22, R19, 0xc0, RZ, 0xc0, !PT ;  /* 0x000000c013167812 */ /* 0x000fe200078ec0ff */
[----:B------:R-:W-:Y:S02]  /*2670*/  IMAD.SHL.U32 R19, R14, 0x2, RZ ;  /* 0x000000020e137824 */ /* 0x000fe400078e00ff */
[----:B------:R-:W-:Y:S01]  /*2680*/  FFMA.FTZ R17, R3, 1.4426950216293334961, R18 ;  /* 0x3fb8aa3b03117823 */ /* 0x000fe20000010012 */
[----:B------:R-:W-:Y:S01]  /*2690*/  IMAD R18, R9, 0x4, R16 ;  /* 0x0000000409127824 */ /* 0x000fe200078e0210 */
[----:B------:R-:W-:Y:S01]  /*26a0*/  IADD3 R3, PT, PT, R22, UR10, R21 ;  /* 0x0000000a16037c10 */ /* 0x000fe2000fffe015 */
[----:B------:R-:W-:Y:S01]  /*26b0*/  IMAD.HI R14, R14, 0x2, RZ ;  /* 0x000000020e0e7827 */ /* 0x000fe200078e02ff */
[----:B---3--:R-:W-:Y:S01]  /*26c0*/  IADD3 R19, P2, P3, R19, UR5, R6 ;  /* 0x0000000513137c10 */ /* 0x008fe2000fb5e006 */
[----:B------:R-:W0:Y:S01]  /*26d0*/  LDS.U16 R5, [R15+UR10] ;  /* 0x0000000a0f057984 */ /* 0x000e220008000400 */
[----:B------:R-:W-:Y:S01]  /*26e0*/  UIMAD.WIDE UR4, UR4, 0x2, URZ ;  /* 0x00000002040478a5 */ /* 0x000fe2000f8e02ff */
[----:B------:R-:W-:Y:S01]  /*26f0*/  FADD R8, R8, R17 ;  /* 0x0000001108087221 */ /* 0x000fe20000000000 */
[----:B------:R-:W-:Y:S01]  /*2700*/  LOP3.LUT R10, R10, 0xf0, RZ, 0xc0, !PT ;  /* 0x000000f00a0a7812 */ /* 0x000fe200078ec0ff */
[----:B------:R-:W1:Y:S03]  /*2710*/  LDS.U16 R11, [R20+UR10] ;  /* 0x0000000a140b7984 */ /* 0x000e660008000400 */
[----:B------:R-:W-:Y:S01]  /*2720*/  IADD3.X R21, PT, PT, R14, UR5, R7, P2, P3 ;  /* 0x000000050e157c10 */ /* 0x000fe200097e6407 */
[----:B------:R2:W3:Y:S04]  /*2730*/  LDS.U16 R12, [R15+UR10+0x200] ;  /* 0x0002000a0f0c7984 */ /* 0x0004e80008000400 */
[----:B------:R4:W5:Y:S01]  /*2740*/  LDS.U16 R13, [R20+UR10+0x200] ;  /* 0x0002000a140d7984 */ /* 0x0009620008000400 */
[----:B------:R-:W0:Y:S01]  /*2750*/  LDCU UR4, c[0x0][0x3ec] ;  /* 0x00007d80ff0477ac */ /* 0x000e220008000800 */
[----:B--2---:R-:W-:-:S02]  /*2760*/  @P0 IMAD.MOV.U32 R15, RZ, RZ, 0x7f800000 ;  /* 0x7f800000ff0f0424 */ /* 0x004fc400078e00ff */
[C---:B----4-:R-:W-:Y:S02]  /*2770*/  IMAD R20, R9.reuse, 0x4, R18 ;  /* 0x0000000409147824 */ /* 0x050fe400078e0212 */
[----:B------:R-:W-:Y:S01]  /*2780*/  @P0 FFMA.FTZ R8, R0, R15, +INF ;  /* 0x7f80000000080423 */ /* 0x000fe2000001000f */
[----:B------:R-:W-:Y:S01]  /*2790*/  LEA R6, P0, R16, R19, 0x1 ;  /* 0x0000001310067211 */ /* 0x000fe200078008ff */
[----:B------:R-:W-:-:S03]  /*27a0*/  IMAD R17, R9, 0x4, R20 ;  /* 0x0000000409117824 */ /* 0x000fc600078e0214 */
[----:B------:R-:W-:Y:S02]  /*27b0*/  FSEL R0, R8, -INF , P1 ;  /* 0xff80000008007808 */ /* 0x000fe40000800000 */
[----:B------:R-:W-:Y:S02]  /*27c0*/  LEA R8, P1, R18, R19, 0x1 ;  /* 0x0000001312087211 */ /* 0x000fe400078208ff */
[----:B------:R-:W-:Y:S01]  /*27d0*/  LEA.HI.X.SX32 R7, R16, R21, 0x1, P0 ;  /* 0x0000001510077211 */ /* 0x000fe200000f0eff */
[----:B------:R-:W-:Y:S01]  /*27e0*/  FFMA R0, R0, 0.69314718246459960938, R25 ;  /* 0x3f31721800007823 */ /* 0x000fe20000000019 */
[-C--:B------:R-:W-:Y:S01]  /*27f0*/  LEA R14, P0, R20, R19.reuse, 0x1 ;  /* 0x00000013140e7211 */ /* 0x080fe200078008ff */
[----:B0-----:R-:W-:Y:S01]  /*2800*/  UIMAD UR4, UR9, UR4, URZ ;  /* 0x00000004090472a4 */ /* 0x001fe2000f8e02ff */
[C---:B------:R-:W-:Y:S02]  /*2810*/  LEA R16, P2, R17.reuse, R19, 0x1 ;  /* 0x0000001311107211 */ /* 0x040fe400078408ff */
[-C--:B------:R-:W-:Y:S01]  /*2820*/  LEA.HI.X.SX32 R9, R18, R21.reuse, 0x1, P1 ;  /* 0x0000001512097211 */ /* 0x080fe200008f0eff */
[----:B------:R-:W-:Y:S01]  /*2830*/  USHF.L.U32 UR6, UR4, 0x2, URZ ;  /* 0x0000000204067899 */ /* 0x000fe200080006ff */
[-C--:B------:R-:W-:Y:S01]  /*2840*/  LEA.HI.X.SX32 R15, R20, R21.reuse, 0x1, P0 ;  /* 0x00000015140f7211 */ /* 0x080fe200000f0eff */
[----:B------:R-:W-:Y:S01]  /*2850*/  UIMAD.WIDE UR4, UR4, 0x4, URZ ;  /* 0x00000004040478a5 */ /* 0x000fe2000f8e02ff */
[----:B------:R-:W-:Y:S01]  /*2860*/  LEA.HI.X.SX32 R17, R17, R21, 0x1, P2 ;  /* 0x0000001511117211 */ /* 0x000fe200010f0eff */
[----:B------:R0:W-:Y:S01]  /*2870*/  STG.E.U16 desc[UR18][R6.64], R5 ;  /* 0x0000000506007986 */ /* 0x0001e2000c101512 */
[----:B------:R-:W-:-:S03]  /*2880*/  ISETP.GE.U32.AND P0, PT, R2, 0x40, PT ;  /* 0x000000400200780c */ /* 0x000fc60003f06070 */
[----:B-1----:R-:W-:Y:S04]  /*2890*/  STG.E.U16 desc[UR18][R8.64], R11 ;  /* 0x0000000b08007986 */ /* 0x002fe8000c101512 */
[----:B---3--:R-:W-:Y:S04]  /*28a0*/  STG.E.U16 desc[UR18][R14.64], R12 ;  /* 0x0000000c0e007986 */ /* 0x008fe8000c101512 */
[----:B-----5:R-:W-:Y:S01]  /*28b0*/  STG.E.U16 desc[UR18][R16.64], R13 ;  /* 0x0000000d10007986 */ /* 0x020fe2000c101512 */
[----:B0-----:R-:W0:Y:S01]  /*28c0*/  LDC.64 R6, c[0x0][0x3a0] ;  /* 0x0000e800ff067b82 */ /* 0x001e220000000a00 */
[----:B------:R-:W-:-:S07]  /*28d0*/  IMAD.SHL.U32 R5, R4, 0x4, RZ ;  /* 0x0000000404057824 */ /* 0x000fce00078e00ff */
[----:B------:R-:W-:Y:S01]  /*28e0*/  BAR.SYNC.DEFER_BLOCKING 0x0 ;  /* 0x0000000000007b1d */ /* 0x000fe20000010000 */
[----:B------:R-:W-:Y:S01]  /*28f0*/  IMAD.HI R4, R4, 0x4, RZ ;  /* 0x0000000404047827 */ /* 0x000fe200078e02ff */
[----:B0-----:R-:W-:-:S04]  /*2900*/  IADD3 R2, P1, P2, R5, UR6, R6 ;  /* 0x0000000605027c10 */ /* 0x001fc8000fa3e006 */
[----:B------:R0:W-:Y:S02]  /*2910*/  STSM.16.M88 [R3], R0 ;  /* 0x0000000003007844 */ /* 0x0001e40000000000 */
[----:B------:R-:W-:Y:S01]  /*2920*/  BAR.SYNC.DEFER_BLOCKING 0x0 ;  /* 0x0000000000007b1d */ /* 0x000fe20000010000 */
[----:B0-----:R-:W-:-:S05]  /*2930*/  IADD3.X R3, PT, PT, R4, UR5, R7, P1, P2 ;  /* 0x0000000504037c10 */ /* 0x001fca0008fe4407 */
[----:B------:R-:W0:Y:S04]  /*2940*/  LDSM.16.M88 R19, [R10+UR10] ;  /* 0x0000000a0a13783b */ /* 0x000e280008000000 */
[----:B0-----:R0:W-:Y:S01]  /*2950*/  @!P0 STG.E desc[UR18][R2.64], R19 ;  /* 0x0000001302008986 */ /* 0x0011e2000c101912 */
[----:B------:R-:W-:Y:S06]  /*2960*/  BAR.SYNC.DEFER_BLOCKING 0x0 ;  /* 0x0000000000007b1d */ /* 0x000fec0000010000 */
[----:B------:R-:W-:Y:S05]  /*2970*/  BRA.U UP1, `(.L_x_22) ;  /* 0x00000001019c7547 */ /* 0x000fea000b800000 */
[----:B------:R-:W1:Y:S01]  /*2980*/  S2UR UR5, SR_CgaCtaId ;  /* 0x00000000000579c3 */ /* 0x000e620000008800 */
[----:B------:R-:W-:Y:S01]  /*2990*/  NOP ;  /* 0x0000000000007918 */ /* 0x000fe20000000000 */
[----:B------:R-:W-:Y:S01]  /*29a0*/  UMOV UR4, 0x50 ;  /* 0x0000005000047882 */ /* 0x000fe20000000000 */
[----:B------:R-:W-:Y:S02]  /*29b0*/  IMAD.U32 R0, RZ, RZ, UR26 ;  /* 0x0000001aff007e24 */ /* 0x000fe4000f8e00ff */
[----:B0-----:R-:W-:-:S03]  /*29c0*/  IMAD.MOV.U32 R3, RZ, RZ, 0x1 ;  /* 0x00000001ff037424 */ /* 0x001fc600078e00ff */
[----:B------:R-:W-:-:S04]  /*29d0*/  LOP3.LUT R0, R0, 0xffff, RZ, 0xc0, !PT ;  /* 0x0000ffff00007812 */ /* 0x000fc800078ec0ff */
[----:B------:R-:W-:-:S05]  /*29e0*/  SHF.R.U32.HI R0, RZ, 0x5, R0 ;  /* 0x00000005ff007819 */ /* 0x000fca0000011600 */
[----:B------:R-:W-:Y:S01]  /*29f0*/  VIADD R2, R0, 0x10 ;  /* 0x0000001000027836 */ /* 0x000fe20000000000 */
[----:B------:R-:W-:Y:S01]  /*2a00*/  SHF.L.U32 R0, R3, R0, RZ ;  /* 0x0000000003007219 */ /* 0x000fe200000006ff */
[----:B-1----:R-:W-:-:S03]  /*2a10*/  ULEA UR6, UR5, UR4, 0x18 ;  /* 0x0000000405067291 */ /* 0x002fc6000f8ec0ff */
[----:B------:R-:W-:-:S04]  /*2a20*/  SHF.L.U32 R3, R3, R2, RZ ;  /* 0x0000000203037219 */ /* 0x000fc800000006ff */
[----:B------:R-:W-:Y:S02]  /*2a30*/  LOP3.LUT R0, R3, R0, RZ, 0xfc, !PT ;  /* 0x0000000003007212 */ /* 0x000fe400078efcff */
[----:B------:R-:W0:Y:S02]  /*2a40*/  LDS R5, [UR6] ;  /* 0x00000006ff057984 */ /* 0x000e240008000800 */
[C---:B------:R-:W-:Y:S02]  /*2a50*/  LOP3.LUT R2, R0.reuse, 0xffff, RZ, 0xc0, !PT ;  /* 0x0000ffff00027812 */ /* 0x040fe400078ec0ff */
[----:B0-----:R-:W-:-:S04]  /*2a60*/  LOP3.LUT R3, R0, 0xffff, R5, 0x80, !PT ;  /* 0x0000ffff00037812 */ /* 0x001fc800078e8005 */
[----:B------:R-:W-:-:S13]  /*2a70*/  ISETP.NE.AND P0, PT, R3, R2, PT ;  /* 0x000000020300720c */ /* 0x000fda0003f05270 */
[----:B------:R-:W-:Y:S05]  /*2a80*/  @P0 BRA `(.L_x_23) ;  /* 0x0000000000500947 */ /* 0x000fea0003800000 */
[----:B------:R-:W-:Y:S02]  /*2a90*/  SHF.R.U32.HI R5, RZ, 0x10, R5 ;  /* 0x00000010ff057819 */ /* 0x000fe40000011605 */
[----:B------:R-:W-:-:S04]  /*2aa0*/  SHF.R.U32.HI R2, RZ, 0x10, R0 ;  /* 0x00000010ff027819 */ /* 0x000fc80000011600 */
[----:B------:R-:W-:-:S04]  /*2ab0*/  LOP3.LUT R5, R5, R2, RZ, 0xc0, !PT ;  /* 0x0000000205057212 */ /* 0x000fc800078ec0ff */
[----:B------:R-:W-:-:S13]  /*2ac0*/  ISETP.NE.AND P0, PT, R5, R2, PT ;  /* 0x000000020500720c */ /* 0x000fda0003f05270 */
[----:B------:R-:W-:Y:S05]  /*2ad0*/  @P0 BRA `(.L_x_24) ;  /* 0x0000000000300947 */ /* 0x000fea0003800000 */
[----:B------:R-:W-:Y:S01]  /*2ae0*/  R2UR UR4, R0 ;  /* 0x00000000000472ca */ /* 0x000fe200000e0000 */
[----:B------:R-:W-:Y:S01]  /*2af0*/  VOTEU.ANY UR5, UPT, PT ;  /* 0x0000000000057886 */ /* 0x000fe200038e0100 */
[----:B------:R-:W0:Y:S01]  /*2b00*/  S2R R0, SR_LANEID ;  /* 0x0000000000007919 */ /* 0x000e220000000000 */
[----:B------:R-:W-:-:S10]  /*2b10*/  UFLO.U32 UR5, UR5 ;  /* 0x00000005000572bd */ /* 0x000fd400080e0000 */
[----:B------:R-:W-:-:S06]  /*2b20*/  ULOP3.LUT UR4, URZ, UR4, URZ, 0x33, !UPT ;  /* 0x00000004ff047292 */ /* 0x000fcc000f8e33ff */
[----:B------:R-:W-:-:S04]  /*2b30*/  IMAD.U32 R2, RZ, RZ, UR4 ;  /* 0x00000004ff027e24 */ /* 0x000fc8000f8e00ff */
[----:B------:R-:W1:Y:S02]  /*2b40*/  REDUX UR7, R2 ;  /* 0x00000000020773c4 */ /* 0x000e640000000000 */
[----:B------:R2:W-:Y:S01]  /*2b50*/  UTCATOMSWS.AND URZ, UR4 ;  /* 0x0000000400ff79e3 */ /* 0x0005e20008000000 */
[----:B0-----:R-:W-:Y:S01]  /*2b60*/  ISETP.EQ.U32.AND P0, PT, R0, UR5, PT ;  /* 0x0000000500007c0c */ /* 0x001fe2000bf02070 */
[----:B-1----:R-:W-:-:S12]  /*2b70*/  IMAD.U32 R0, RZ, RZ, UR7 ;  /* 0x00000007ff007e24 */ /* 0x002fd8000f8e00ff */
[----:B------:R2:W-:Y:S01]  /*2b80*/  @P0 ATOMS.AND RZ, [UR6], R0 ;  /* 0x00000000ffff098c */ /* 0x0005e2000a800006 */
[----:B------:R-:W-:Y:S05]  /*2b90*/  BRA `(.L_x_22) ;  /* 0x0000000000147947 */ /* 0x000fea0003800000 */
.L_x_24:
[----:B------:R-:W-:-:S07]  /*2ba0*/  MOV R2, 0x2bc0 ;  /* 0x00002bc000027802 */ /* 0x000fce0000000f00 */
[----:B------:R-:W-:Y:S05]  /*2bb0*/  CALL.REL.NOINC `($__internal_0_$__cuda_sm10x_tcgen05_guardrail_trap_col_being_dealloced_not_returned_by_alloc) ;  /* 0x0000000000447944 */ /* 0x000fea0003c00000 */
[----:B------:R-:W-:Y:S05]  /*2bc0*/  BRA `(.L_x_22) ;  /* 0x0000000000087947 */ /* 0x000fea0003800000 */
.L_x_23:
[----:B------:R-:W-:-:S07]  /*2bd0*/  MOV R2, 0x2bf0 ;  /* 0x00002bf000027802 */ /* 0x000fce0000000f00 */
[----:B------:R-:W-:Y:S05]  /*2be0*/  CALL.REL.NOINC `($__internal_2_$__cuda_sm10x_tcgen05_guardrail_trap_unallocated_columns_being_dealloced) ;  /* 0x0000000000507944 */ /* 0x000fea0003c00000 */
.L_x_22:
[----:B------:R-:W-:Y:S01]  /*2bf0*/  NOP ;  /* 0x0000000000007918 */ /* 0x000fe20000000000 */
[----:B--2---:R-:W-:Y:S05]  /*2c00*/  EXIT ;  /* 0x000000000000794d */ /* 0x004fea0003800000 */
.L_x_8:
[----:B------:R-:W1:Y:S02]  /*2c10*/  SYNCS.PHASECHK.TRANS64.TRYWAIT P1, [UR10+0xa00], RZ ;  /* 0x000a00ffff0075a7 */ /* 0x000e64000802110a */
[----:B-1----:R-:W-:Y:S05]  /*2c20*/  @!P1 BRA `(.L_x_8) ;  /* 0xfffffffc00f89947 */ /* 0x002fea000383ffff */
[----:B------:R-:W-:Y:S05]  /*2c30*/  BRA `(.L_x_7) ;  /* 0xffffffdc00f07947 */ /* 0x000fea000383ffff */
.L_x_17:
[----:B------:R-:W2:Y:S02]  /*2c40*/  SYNCS.PHASECHK.TRANS64.TRYWAIT P0, [UR10+0xc00], RZ ;  /* 0x000c00ffff0075a7 */ /* 0x000ea4000800110a */
[----:B--2---:R-:W-:Y:S05]  /*2c50*/  @!P0 BRA `(.L_x_17) ;  /* 0xfffffffc00f88947 */ /* 0x004fea000383ffff */
[----:B------:R-:W-:Y:S05]  /*2c60*/  BRA `(.L_x_25) ;  /* 0xffffffec00207947 */ /* 0x000fea000383ffff */
.L_x_18:
[----:B------:R-:W0:Y:S02]  /*2c70*/  SYNCS.PHASECHK.TRANS64.TRYWAIT P0, [UR25], R20 ;  /* 0x00000014ff0075a7 */ /* 0x000e240008001119 */
[----:B0-----:R-:W-:Y:S05]  /*2c80*/  @!P0 BRA `(.L_x_18) ;  /* 0xfffffffc00f88947 */ /* 0x001fea000383ffff */
[----:B------:R-:W-:Y:S05]  /*2c90*/  BRA `(.L_x_26) ;  /* 0xfffffff0000c7947 */ /* 0x000fea000383ffff */
.L_x_21:
[----:B------:R-:W0:Y:S02]  /*2ca0*/  SYNCS.PHASECHK.TRANS64.TRYWAIT P0, [UR25], R0 ;  /* 0x00000000ff0075a7 */ /* 0x000e240008001119 */
[----:B0-----:R-:W-:Y:S05]  /*2cb0*/  @!P0 BRA `(.L_x_21) ;  /* 0xfffffffc00f88947 */ /* 0x001fea000383ffff */
[----:B------:R-:W-:Y:S05]  /*2cc0*/  BRA `(.L_x_27) ;  /* 0xfffffff000fc7947 */ /* 0x000fea000383ffff */
        .weak           $__internal_0_$__cuda_sm10x_tcgen05_guardrail_trap_col_being_dealloced_not_returned_by_alloc
        .type           $__internal_0_$__cuda_sm10x_tcgen05_guardrail_trap_col_being_dealloced_not_returned_by_alloc,@function
        .size           $__internal_0_$__cuda_sm10x_tcgen05_guardrail_trap_col_being_dealloced_not_returned_by_alloc,($__internal_1_$__cuda_sm10x_tcgen05_guardrail_trap_phase_invalid_during_alloc - $__internal_0_$__cuda_sm10x_tcgen05_guardrail_trap_col_being_dealloced_not_returned_by_alloc)
$__internal_0_$__cuda_sm10x_tcgen05_guardrail_trap_col_being_dealloced_not_returned_by_alloc:
[----:B------:R-:W-:Y:S05]  /*2cd0*/  BPT.TRAP 0x1 ;  /* 0x000000040000795c */ /* 0x000fea0000300000 */
[----:B------:R-:W-:-:S04]  /*2ce0*/  IMAD.MOV.U32 R3, RZ, RZ, 0x0 ;  /* 0x00000000ff037424 */ /* 0x000fc800078e00ff */
[----:B------:R-:W-:Y:S05]  /*2cf0*/  RET.REL.NODEC R2 `(attn_fwd) ;  /* 0xffffffd002c07950 */ /* 0x000fea0003c3ffff */
        .weak           $__internal_1_$__cuda_sm10x_tcgen05_guardrail_trap_phase_invalid_during_alloc
        .type           $__internal_1_$__cuda_sm10x_tcgen05_guardrail_trap_phase_invalid_during_alloc,@function
        .size           $__internal_1_$__cuda_sm10x_tcgen05_guardrail_trap_phase_invalid_during_alloc,($__internal_2_$__cuda_sm10x_tcgen05_guardrail_trap_unallocated_columns_being_dealloced - $__internal_1_$__cuda_sm10x_tcgen05_guardrail_trap_phase_invalid_during_alloc)
$__internal_1_$__cuda_sm10x_tcgen05_guardrail_trap_phase_invalid_during_alloc:
[----:B------:R-:W-:Y:S05]  /*2d00*/  BPT.TRAP 0x1 ;  /* 0x000000040000795c */ /* 0x000fea0000300000 */
[----:B------:R-:W-:-:S04]  /*2d10*/  IMAD.MOV.U32 R5, RZ, RZ, 0x0 ;  /* 0x00000000ff057424 */ /* 0x000fc800078e00ff */
[----:B------:R-:W-:Y:S05]  /*2d20*/  RET.REL.NODEC R4 `(attn_fwd) ;  /* 0xffffffd004b47950 */ /* 0x000fea0003c3ffff */
        .weak           $__internal_2_$__cuda_sm10x_tcgen05_guardrail_trap_unallocated_columns_being_dealloced
        .type           $__internal_2_$__cuda_sm10x_tcgen05_guardrail_trap_unallocated_columns_being_dealloced,@function
        .size           $__internal_2_$__cuda_sm10x_tcgen05_guardrail_trap_unallocated_columns_being_dealloced,(.L_x_31 - $__internal_2_$__cuda_sm10x_tcgen05_guardrail_trap_unallocated_columns_being_dealloced)
$__internal_2_$__cuda_sm10x_tcgen05_guardrail_trap_unallocated_columns_being_dealloced:
[----:B------:R-:W-:Y:S05]  /*2d30*/  BPT.TRAP 0x1 ;  /* 0x000000040000795c */ /* 0x000fea0000300000 */
[----:B------:R-:W-:-:S04]  /*2d40*/  IMAD.MOV.U32 R3, RZ, RZ, 0x0 ;  /* 0x00000000ff037424 */ /* 0x000fc800078e00ff */
[----:B------:R-:W-:Y:S05]  /*2d50*/  RET.REL.NODEC R2 `(attn_fwd) ;  /* 0xffffffd002a87950 */ /* 0x000fea0003c3ffff */
.L_x_28:
[----:B------:R-:W-:-:S00]  /*2d60*/  BRA `(.L_x_28) ;  /* 0xfffffffc00fc7947 */ /* 0x000fc0000383ffff */
[----:B------:R-:W-:-:S00]  /*2d70*/  NOP ;  /* 0x0000000000007918 */ /* 0x000fc00000000000 */
        /* <DEDUP_REMOVED lines=8> */
.L_x_31:


//--------------------- .nv.global.init           --------------------------
	.section	.nv.global.init,"aw",@progbits
.nv.global.init:
	.type		_$_str,@object
	.size		_$_str,(.L_3 - _$_str)
_$_str:
        /*0000*/ 	.byte	0x5f, 0x5f, 0x43, 0x55, 0x44, 0x41, 0x5f, 0x46, 0x54, 0x5a, 0x00
.L_3:


//--------------------- .nv.shared.attn_fwd       --------------------------
	.section	.nv.shared.attn_fwd,"aw",@nobits
	.sectionflags	@""
	.align	16
	.zero		1024


//--------------------- .nv.shared.reserved.0     --------------------------
	.section	.nv.shared.reserved.0,"aw",@nobits
	.align	8
	.weak		__nv_reservedSMEM_offset_0_alias
	.size		__nv_reservedSMEM_offset_0_alias, 0, 64
	.other		__nv_reservedSMEM_offset_0_alias,@"STO_CUDA_RESERVED_SHARED STV_DEFAULT"
__nv_reservedSMEM_offset_0_alias:
	.zero		0
.nv.shared.reserved.0:
	.zero		64
	.weak		__nv_reservedSMEM_allocation_phase
	.type		__nv_reservedSMEM_allocation_phase,@object
	.size		__nv_reservedSMEM_allocation_phase,(.L_0 - __nv_reservedSMEM_allocation_phase)
__nv_reservedSMEM_allocation_phase:
	.zero		1
.L_0:
	.zero		7
	.weak		__nv_reservedSMEM_devtool_atexit_pc
	.type		__nv_reservedSMEM_devtool_atexit_pc,@object
	.size		__nv_reservedSMEM_devtool_atexit_pc,(__nv_reservedSMEM_allocation_mask - __nv_reservedSMEM_devtool_atexit_pc)
__nv_reservedSMEM_devtool_atexit_pc:
	.zero		8
	.weak		__nv_reservedSMEM_allocation_mask
	.type		__nv_reservedSMEM_allocation_mask,@object
	.size		__nv_reservedSMEM_allocation_mask,(.L_2 - __nv_reservedSMEM_allocation_mask)
__nv_reservedSMEM_allocation_mask:
	.zero		4
.L_2:


//--------------------- .nv.constant0.attn_fwd    --------------------------
	.section	.nv.constant0.attn_fwd,"a",@progbits
	.sectionflags	@""
	.align	4
.nv.constant0.attn_fwd:
	.zero		1032


//--------------------- SYMBOLS --------------------------

	.type		.nv.reservedSmem.offset0,@object
	.size		.nv.reservedSmem.offset0,0x4
	.type		.nv.reservedSmem.cap,@object
	.size		.nv.reservedSmem.cap,0x4
